	.target	sm_90a

	.elftype	@"ET_EXEC"


//--------------------- .note.nv.tkinfo           --------------------------
	.section	.note.nv.tkinfo,"",@"SHT_NOTE"
	.sectionflags	@"SHF_NOTE_NV_TKINFO"
	.tkinfo
        /*0018*/ 	.word	0x00000002
        /*0030*/ 	.string	""
        /*0030*/ 	.string	"ptxas"
        /*0030*/ 	.string	"Cuda compilation tools, release 13.0, V13.0.88"
        /*0030*/ 	.string	"Build cuda_13.0.r13.0/compiler.36424714_0"
        /*0030*/ 	.string	"-arch sm_90a -m 64 "



//--------------------- .note.nv.cuinfo           --------------------------
	.section	.note.nv.cuinfo,"",@"SHT_NOTE"
	.sectionflags	@"SHF_NOTE_NV_CUINFO"
        /*0018*/ 	.short	0x0002
        /*001a*/ 	.short	0x005a
        /*001c*/ 	.short	0x0082
	.zero		2


//--------------------- .nv.info                  --------------------------
	.section	.nv.info,"",@"SHT_CUDA_INFO"
	.align	4


	//----- nvinfo : EIATTR_REGCOUNT
	.align		4
        /*0000*/ 	.byte	0x04, 0x2f
        /*0002*/ 	.short	(.L_15 - .L_14)
	.align		4
.L_14:
        /*0004*/ 	.word	index@(_ZN7cutlass13device_kernelINS_4gemm6kernel13GemmUniversalIN4cute5tupleIJiiiiEEENS1_10collective13CollectiveMmaINS1_34MainloopSm90TmaGmmaWarpSpecializedILi25ENS5_IJNS4_1CILi2EEENSA_ILi1EEESC_EEENS1_35KernelTmaWarpSpecializedCooperativeEEENS5_IJNSA_ILi256EEENSA_ILi32EEENSA_ILi16EEEEEENS_6half_tENS5_IJlSC_lEEESK_SL_NS4_8TiledMMAINS4_8MMA_AtomIJNS4_4SM904GMMA25MMA_64x32x16_F32F16F16_SSILNSP_5MajorE0ELSR_0ELNSP_7ScaleInE1ELSS_1EEEEEENS4_6LayoutISD_NS5_IJSC_NSA_ILi0EEESW_EEEEENS5_IJNS4_10UnderscoreESZ_SZ_EEEEENS4_13SM90_TMA_LOADENS4_14ComposedLayoutINS4_7SwizzleILi1ELi4ELi3EEENS4_18smem_ptr_flag_bitsILi16EEENSV_INS5_IJNSA_ILi8EEESI_EEENS5_IJSI_SC_EEEEEEEvNS4_8identityENS4_23SM90_TMA_LOAD_MULTICASTES1C_vS1D_EENS_8epilogue10collective6detail29Sm90TmaWarpSpecializedAdapterINS1H_15DefaultEpilogueISK_SL_SL_NS1G_6thread17LinearCombinationISK_Li1EffLNS1L_9ScaleType4KindE0ELNS_15FloatRoundStyleE2ESK_EENS1_15EpilogueDefaultEEEEEvvEEEEvNT_6ParamsE)
        /*0008*/ 	.word	0x000000a8


	//----- nvinfo : EIATTR_FRAME_SIZE
	.align		4
.L_15:
        /*000c*/ 	.byte	0x04, 0x11
        /*000e*/ 	.short	(.L_17 - .L_16)
	.align		4
.L_16:
        /*0010*/ 	.word	index@(_ZN7cutlass13device_kernelINS_4gemm6kernel13GemmUniversalIN4cute5tupleIJiiiiEEENS1_10collective13CollectiveMmaINS1_34MainloopSm90TmaGmmaWarpSpecializedILi25ENS5_IJNS4_1CILi2EEENSA_ILi1EEESC_EEENS1_35KernelTmaWarpSpecializedCooperativeEEENS5_IJNSA_ILi256EEENSA_ILi32EEENSA_ILi16EEEEEENS_6half_tENS5_IJlSC_lEEESK_SL_NS4_8TiledMMAINS4_8MMA_AtomIJNS4_4SM904GMMA25MMA_64x32x16_F32F16F16_SSILNSP_5MajorE0ELSR_0ELNSP_7ScaleInE1ELSS_1EEEEEENS4_6LayoutISD_NS5_IJSC_NSA_ILi0EEESW_EEEEENS5_IJNS4_10UnderscoreESZ_SZ_EEEEENS4_13SM90_TMA_LOADENS4_14ComposedLayoutINS4_7SwizzleILi1ELi4ELi3EEENS4_18smem_ptr_flag_bitsILi16EEENSV_INS5_IJNSA_ILi8EEESI_EEENS5_IJSI_SC_EEEEEEEvNS4_8identityENS4_23SM90_TMA_LOAD_MULTICASTES1C_vS1D_EENS_8epilogue10collective6detail29Sm90TmaWarpSpecializedAdapterINS1H_15DefaultEpilogueISK_SL_SL_NS1G_6thread17LinearCombinationISK_Li1EffLNS1L_9ScaleType4KindE0ELNS_15FloatRoundStyleE2ESK_EENS1_15EpilogueDefaultEEEEEvvEEEEvNT_6ParamsE)
        /*0014*/ 	.word	0x00000000


	//----- nvinfo : EIATTR_MIN_STACK_SIZE
	.align		4
.L_17:
        /*0018*/ 	.byte	0x04, 0x12
        /*001a*/ 	.short	(.L_19 - .L_18)
	.align		4
.L_18:
        /*001c*/ 	.word	index@(_ZN7cutlass13device_kernelINS_4gemm6kernel13GemmUniversalIN4cute5tupleIJiiiiEEENS1_10collective13CollectiveMmaINS1_34MainloopSm90TmaGmmaWarpSpecializedILi25ENS5_IJNS4_1CILi2EEENSA_ILi1EEESC_EEENS1_35KernelTmaWarpSpecializedCooperativeEEENS5_IJNSA_ILi256EEENSA_ILi32EEENSA_ILi16EEEEEENS_6half_tENS5_IJlSC_lEEESK_SL_NS4_8TiledMMAINS4_8MMA_AtomIJNS4_4SM904GMMA25MMA_64x32x16_F32F16F16_SSILNSP_5MajorE0ELSR_0ELNSP_7ScaleInE1ELSS_1EEEEEENS4_6LayoutISD_NS5_IJSC_NSA_ILi0EEESW_EEEEENS5_IJNS4_10UnderscoreESZ_SZ_EEEEENS4_13SM90_TMA_LOADENS4_14ComposedLayoutINS4_7SwizzleILi1ELi4ELi3EEENS4_18smem_ptr_flag_bitsILi16EEENSV_INS5_IJNSA_ILi8EEESI_EEENS5_IJSI_SC_EEEEEEEvNS4_8identityENS4_23SM90_TMA_LOAD_MULTICASTES1C_vS1D_EENS_8epilogue10collective6detail29Sm90TmaWarpSpecializedAdapterINS1H_15DefaultEpilogueISK_SL_SL_NS1G_6thread17LinearCombinationISK_Li1EffLNS1L_9ScaleType4KindE0ELNS_15FloatRoundStyleE2ESK_EENS1_15EpilogueDefaultEEEEEvvEEEEvNT_6ParamsE)
        /*0020*/ 	.word	0x00000000
.L_19:


//--------------------- .nv.compat                --------------------------
	.section	.nv.compat,"",@"SHT_CUDA_COMPAT_INFO"
	.align	4
        /*0000*/ 	.byte	0x02, 0x09, 0x01, 0x00, 0x02, 0x02, 0x04, 0x00, 0x02, 0x05, 0x05, 0x00, 0x03, 0x07, 0x01, 0x01
        /*0010*/ 	.byte	0x02, 0x03, 0x01, 0x00, 0x02, 0x06, 0x01, 0x00, 0x04, 0x0b, 0x08, 0x00, 0x00, 0x00, 0x00, 0x00
        /*0020*/ 	.byte	0x00, 0x00, 0x00, 0x00


//--------------------- .nv.info._ZN7cutlass13device_kernelINS_4gemm6kernel13GemmUniversalIN4cute5tupleIJiiiiEEENS1_10collective13CollectiveMmaINS1_34MainloopSm90TmaGmmaWarpSpecializedILi25ENS5_IJNS4_1CILi2EEENSA_ILi1EEESC_EEENS1_35KernelTmaWarpSpecializedCooperativeEEENS5_IJNSA_ILi256EEENSA_ILi32EEENSA_ILi16EEEEEENS_6half_tENS5_IJlSC_lEEESK_SL_NS4_8TiledMMAINS4_8MMA_AtomIJNS4_4SM904GMMA25MMA_64x32x16_F32F16F16_SSILNSP_5MajorE0ELSR_0ELNSP_7ScaleInE1ELSS_1EEEEEENS4_6LayoutISD_NS5_IJSC_NSA_ILi0EEESW_EEEEENS5_IJNS4_10UnderscoreESZ_SZ_EEEEENS4_13SM90_TMA_LOADENS4_14ComposedLayoutINS4_7SwizzleILi1ELi4ELi3EEENS4_18smem_ptr_flag_bitsILi16EEENSV_INS5_IJNSA_ILi8EEESI_EEENS5_IJSI_SC_EEEEEEEvNS4_8identityENS4_23SM90_TMA_LOAD_MULTICASTES1C_vS1D_EENS_8epilogue10collective6detail29Sm90TmaWarpSpecializedAdapterINS1H_15DefaultEpilogueISK_SL_SL_NS1G_6thread17LinearCombinationISK_Li1EffLNS1L_9ScaleType4KindE0ELNS_15FloatRoundStyleE2ESK_EENS1_15EpilogueDefaultEEEEEvvEEEEvNT_6ParamsE --------------------------
	.section	.nv.info._ZN7cutlass13device_kernelINS_4gemm6kernel13GemmUniversalIN4cute5tupleIJiiiiEEENS1_10collective13CollectiveMmaINS1_34MainloopSm90TmaGmmaWarpSpecializedILi25ENS5_IJNS4_1CILi2EEENSA_ILi1EEESC_EEENS1_35KernelTmaWarpSpecializedCooperativeEEENS5_IJNSA_ILi256EEENSA_ILi32EEENSA_ILi16EEEEEENS_6half_tENS5_IJlSC_lEEESK_SL_NS4_8TiledMMAINS4_8MMA_AtomIJNS4_4SM904GMMA25MMA_64x32x16_F32F16F16_SSILNSP_5MajorE0ELSR_0ELNSP_7ScaleInE1ELSS_1EEEEEENS4_6LayoutISD_NS5_IJSC_NSA_ILi0EEESW_EEEEENS5_IJNS4_10UnderscoreESZ_SZ_EEEEENS4_13SM90_TMA_LOADENS4_14ComposedLayoutINS4_7SwizzleILi1ELi4ELi3EEENS4_18smem_ptr_flag_bitsILi16EEENSV_INS5_IJNSA_ILi8EEESI_EEENS5_IJSI_SC_EEEEEEEvNS4_8identityENS4_23SM90_TMA_LOAD_MULTICASTES1C_vS1D_EENS_8epilogue10collective6detail29Sm90TmaWarpSpecializedAdapterINS1H_15DefaultEpilogueISK_SL_SL_NS1G_6thread17LinearCombinationISK_Li1EffLNS1L_9ScaleType4KindE0ELNS_15FloatRoundStyleE2ESK_EENS1_15EpilogueDefaultEEEEEvvEEEEvNT_6ParamsE,"",@"SHT_CUDA_INFO"
	.sectionflags	@""
	.align	4


	//----- nvinfo : EIATTR_CUDA_API_VERSION
	.align		4
        /*0000*/ 	.byte	0x04, 0x37
        /*0002*/ 	.short	(.L_21 - .L_20)
.L_20:
        /*0004*/ 	.word	0x00000082


	//----- nvinfo : EIATTR_KPARAM_INFO
	.align		4
.L_21:
        /*0008*/ 	.byte	0x04, 0x17
        /*000a*/ 	.short	(.L_23 - .L_22)
.L_22:
        /*000c*/ 	.word	0x00000000
        /*0010*/ 	.short	0x0000
        /*0012*/ 	.short	0x0070
        /*0014*/ 	.byte	0x00, 0xf0, 0x01, 0x10


	//----- nvinfo : EIATTR_SPARSE_MMA_MASK
	.align		4
.L_23:
        /*0018*/ 	.byte	0x03, 0x50
        /*001a*/ 	.short	0x0000


	//----- nvinfo : EIATTR_MAXREG_COUNT
	.align		4
        /*001c*/ 	.byte	0x03, 0x1b
        /*001e*/ 	.short	0x00a8


	//----- nvinfo : EIATTR_NUM_BARRIERS
	.align		4
        /*0020*/ 	.byte	0x02, 0x4c
        /*0022*/ 	.byte	0x01
	.zero		1


	//----- nvinfo : EIATTR_EXTERNS
	.align		4
        /*0024*/ 	.byte	0x04, 0x0f
        /*0026*/ 	.short	(.L_25 - .L_24)


	//   ....[0]....
	.align		4
.L_24:
        /*0028*/ 	.word	index@(__assertfail)


	//----- nvinfo : EIATTR_MERCURY_ISA_VERSION
	.align		4
.L_25:
        /*002c*/ 	.byte	0x03, 0x5f
        /*002e*/ 	.short	0x0101


	//----- nvinfo : EIATTR_INT_WARP_WIDE_INSTR_OFFSETS
	.align		4
        /*0030*/ 	.byte	0x04, 0x31
        /*0032*/ 	.short	(.L_27 - .L_26)


	//   ....[0]....
.L_26:
        /*0034*/ 	.word	0x00000750


	//   ....[1]....
        /*0038*/ 	.word	0x00000780


	//   ....[2]....
        /*003c*/ 	.word	0x00000940


	//----- nvinfo : EIATTR_COOP_GROUP_MASK_REGIDS
	.align		4
.L_27:
        /*0040*/ 	.byte	0x04, 0x29
        /*0042*/ 	.short	(.L_29 - .L_28)


	//   ....[0]....
.L_28:
        /*0044*/ 	.word	0xffffffff


	//   ....[1]....
        /*0048*/ 	.word	0xffffffff


	//   ....[2]....
        /*004c*/ 	.word	0xffffffff


	//   ....[3]....
        /*0050*/ 	.word	0xffffffff


	//   ....[4]....
        /*0054*/ 	.word	0xffffffff


	//   ....[5]....
        /*0058*/ 	.word	0xffffffff


	//----- nvinfo : EIATTR_COOP_GROUP_INSTR_OFFSETS
	.align		4
.L_29:
        /*005c*/ 	.byte	0x04, 0x28
        /*005e*/ 	.short	(.L_31 - .L_30)


	//   ....[0]....
.L_30:
        /*0060*/ 	.word	0x00000060


	//   ....[1]....
        /*0064*/ 	.word	0x00000070


	//   ....[2]....
        /*0068*/ 	.word	0x00000130


	//   ....[3]....
        /*006c*/ 	.word	0x000005a0


	//   ....[4]....
        /*0070*/ 	.word	0x00000ac0


	//   ....[5]....
        /*0074*/ 	.word	0x00001500


	//----- nvinfo : EIATTR_REG_RECONFIG
	.align		4
.L_31:
        /*0078*/ 	.byte	0x01, 0x54
	.zero		2


	//----- nvinfo : EIATTR_SYSCALL_OFFSETS
	.align		4
        /*007c*/ 	.byte	0x04, 0x46
        /*007e*/ 	.short	(.L_33 - .L_32)


	//   ....[0]....
.L_32:
        /*0080*/ 	.word	0x000016c0


	//----- nvinfo : EIATTR_MBARRIER_INSTR_OFFSETS
	.align		4
.L_33:
        /*0084*/ 	.byte	0x04, 0x39
        /*0086*/ 	.short	(.L_35 - .L_34)


	//   ....[0]....
.L_34:
        /*0088*/ 	.word	0x00000250
        /*008c*/ 	.word	0x000000ff
        /*0090*/ 	.word	0x00000000
        /*0094*/ 	.short	0x0100
        /*0096*/ 	.byte	0x08
	.zero		1


	//   ....[1]....
        /*0098*/ 	.word	0x00000260
        /*009c*/ 	.word	0x000000ff
        /*00a0*/ 	.word	0x000000c8
        /*00a4*/ 	.short	0x0100
        /*00a6*/ 	.byte	0x08
	.zero		1


	//   ....[2]....
        /*00a8*/ 	.word	0x00000270
        /*00ac*/ 	.word	0x000000ff
        /*00b0*/ 	.word	0x00000008
        /*00b4*/ 	.short	0x0100
        /*00b6*/ 	.byte	0x08
	.zero		1


	//   ....[3]....
        /*00b8*/ 	.word	0x00000280
        /*00bc*/ 	.word	0x000000ff
        /*00c0*/ 	.word	0x000000d0
        /*00c4*/ 	.short	0x0100
        /*00c6*/ 	.byte	0x08
	.zero		1


	//   ....[4]....
        /*00c8*/ 	.word	0x00000290
        /*00cc*/ 	.word	0x000000ff
        /*00d0*/ 	.word	0x00000010
        /*00d4*/ 	.short	0x0100
        /*00d6*/ 	.byte	0x08
	.zero		1


	//   ....[5]....
        /*00d8*/ 	.word	0x000002a0
        /*00dc*/ 	.word	0x000000ff
        /*00e0*/ 	.word	0x000000d8
        /*00e4*/ 	.short	0x0100
        /*00e6*/ 	.byte	0x08
	.zero		1


	//   ....[6]....
        /*00e8*/ 	.word	0x000002b0
        /*00ec*/ 	.word	0x000000ff
        /*00f0*/ 	.word	0x00000018
        /*00f4*/ 	.short	0x0100
        /*00f6*/ 	.byte	0x08
	.zero		1


	//   ....[7]....
        /*00f8*/ 	.word	0x000002c0
        /*00fc*/ 	.word	0x000000ff
        /*0100*/ 	.word	0x000000e0
        /*0104*/ 	.short	0x0100
        /*0106*/ 	.byte	0x08
	.zero		1


	//   ....[8]....
        /*0108*/ 	.word	0x000002d0
        /*010c*/ 	.word	0x000000ff
        /*0110*/ 	.word	0x00000020
        /*0114*/ 	.short	0x0100
        /*0116*/ 	.byte	0x08
	.zero		1


	//   ....[9]....
        /*0118*/ 	.word	0x000002e0
        /*011c*/ 	.word	0x000000ff
        /*0120*/ 	.word	0x000000e8
        /*0124*/ 	.short	0x0100
        /*0126*/ 	.byte	0x08
	.zero		1


	//   ....[10]....
        /*0128*/ 	.word	0x000002f0
        /*012c*/ 	.word	0x000000ff
        /*0130*/ 	.word	0x00000028
        /*0134*/ 	.short	0x0100
        /*0136*/ 	.byte	0x08
	.zero		1


	//   ....[11]....
        /*0138*/ 	.word	0x00000300
        /*013c*/ 	.word	0x000000ff
        /*0140*/ 	.word	0x000000f0
        /*0144*/ 	.short	0x0100
        /*0146*/ 	.byte	0x08
	.zero		1


	//   ....[12]....
        /*0148*/ 	.word	0x00000310
        /*014c*/ 	.word	0x000000ff
        /*0150*/ 	.word	0x00000030
        /*0154*/ 	.short	0x0100
        /*0156*/ 	.byte	0x08
	.zero		1


	//   ....[13]....
        /*0158*/ 	.word	0x00000320
        /*015c*/ 	.word	0x000000ff
        /*0160*/ 	.word	0x000000f8
        /*0164*/ 	.short	0x0100
        /*0166*/ 	.byte	0x08
	.zero		1


	//   ....[14]....
        /*0168*/ 	.word	0x00000330
        /*016c*/ 	.word	0x000000ff
        /*0170*/ 	.word	0x00000038
        /*0174*/ 	.short	0x0100
        /*0176*/ 	.byte	0x08
	.zero		1


	//   ....[15]....
        /*0178*/ 	.word	0x00000340
        /*017c*/ 	.word	0x000000ff
        /*0180*/ 	.word	0x00000100
        /*0184*/ 	.short	0x0100
        /*0186*/ 	.byte	0x08
	.zero		1


	//   ....[16]....
        /*0188*/ 	.word	0x00000350
        /*018c*/ 	.word	0x000000ff
        /*0190*/ 	.word	0x00000040
        /*0194*/ 	.short	0x0100
        /*0196*/ 	.byte	0x08
	.zero		1


	//   ....[17]....
        /*0198*/ 	.word	0x00000360
        /*019c*/ 	.word	0x000000ff
        /*01a0*/ 	.word	0x00000108
        /*01a4*/ 	.short	0x0100
        /*01a6*/ 	.byte	0x08
	.zero		1


	//   ....[18]....
        /*01a8*/ 	.word	0x00000370
        /*01ac*/ 	.word	0x000000ff
        /*01b0*/ 	.word	0x00000048
        /*01b4*/ 	.short	0x0100
        /*01b6*/ 	.byte	0x08
	.zero		1


	//   ....[19]....
        /*01b8*/ 	.word	0x00000380
        /*01bc*/ 	.word	0x000000ff
        /*01c0*/ 	.word	0x00000110
        /*01c4*/ 	.short	0x0100
        /*01c6*/ 	.byte	0x08
	.zero		1


	//   ....[20]....
        /*01c8*/ 	.word	0x00000390
        /*01cc*/ 	.word	0x000000ff
        /*01d0*/ 	.word	0x00000050
        /*01d4*/ 	.short	0x0100
        /*01d6*/ 	.byte	0x08
	.zero		1


	//   ....[21]....
        /*01d8*/ 	.word	0x000003a0
        /*01dc*/ 	.word	0x000000ff
        /*01e0*/ 	.word	0x00000118
        /*01e4*/ 	.short	0x0100
        /*01e6*/ 	.byte	0x08
	.zero		1


	//   ....[22]....
        /*01e8*/ 	.word	0x000003b0
        /*01ec*/ 	.word	0x000000ff
        /*01f0*/ 	.word	0x00000058
        /*01f4*/ 	.short	0x0100
        /*01f6*/ 	.byte	0x08
	.zero		1


	//   ....[23]....
        /*01f8*/ 	.word	0x000003c0
        /*01fc*/ 	.word	0x000000ff
        /*0200*/ 	.word	0x00000120
        /*0204*/ 	.short	0x0100
        /*0206*/ 	.byte	0x08
	.zero		1


	//   ....[24]....
        /*0208*/ 	.word	0x000003d0
        /*020c*/ 	.word	0x000000ff
        /*0210*/ 	.word	0x00000060
        /*0214*/ 	.short	0x0100
        /*0216*/ 	.byte	0x08
	.zero		1


	//   ....[25]....
        /*0218*/ 	.word	0x000003e0
        /*021c*/ 	.word	0x000000ff
        /*0220*/ 	.word	0x00000128
        /*0224*/ 	.short	0x0100
        /*0226*/ 	.byte	0x08
	.zero		1


	//   ....[26]....
        /*0228*/ 	.word	0x000003f0
        /*022c*/ 	.word	0x000000ff
        /*0230*/ 	.word	0x00000068
        /*0234*/ 	.short	0x0100
        /*0236*/ 	.byte	0x08
	.zero		1


	//   ....[27]....
        /*0238*/ 	.word	0x00000400
        /*023c*/ 	.word	0x000000ff
        /*0240*/ 	.word	0x00000130
        /*0244*/ 	.short	0x0100
        /*0246*/ 	.byte	0x08
	.zero		1


	//   ....[28]....
        /*0248*/ 	.word	0x00000410
        /*024c*/ 	.word	0x000000ff
        /*0250*/ 	.word	0x00000070
        /*0254*/ 	.short	0x0100
        /*0256*/ 	.byte	0x08
	.zero		1


	//   ....[29]....
        /*0258*/ 	.word	0x00000420
        /*025c*/ 	.word	0x000000ff
        /*0260*/ 	.word	0x00000138
        /*0264*/ 	.short	0x0100
        /*0266*/ 	.byte	0x08
	.zero		1


	//   ....[30]....
        /*0268*/ 	.word	0x00000430
        /*026c*/ 	.word	0x000000ff
        /*0270*/ 	.word	0x00000078
        /*0274*/ 	.short	0x0100
        /*0276*/ 	.byte	0x08
	.zero		1


	//   ....[31]....
        /*0278*/ 	.word	0x00000440
        /*027c*/ 	.word	0x000000ff
        /*0280*/ 	.word	0x00000140
        /*0284*/ 	.short	0x0100
        /*0286*/ 	.byte	0x08
	.zero		1


	//   ....[32]....
        /*0288*/ 	.word	0x00000450
        /*028c*/ 	.word	0x000000ff
        /*0290*/ 	.word	0x00000080
        /*0294*/ 	.short	0x0100
        /*0296*/ 	.byte	0x08
	.zero		1


	//   ....[33]....
        /*0298*/ 	.word	0x00000460
        /*029c*/ 	.word	0x000000ff
        /*02a0*/ 	.word	0x00000148
        /*02a4*/ 	.short	0x0100
        /*02a6*/ 	.byte	0x08
	.zero		1


	//   ....[34]....
        /*02a8*/ 	.word	0x00000470
        /*02ac*/ 	.word	0x000000ff
        /*02b0*/ 	.word	0x00000088
        /*02b4*/ 	.short	0x0100
        /*02b6*/ 	.byte	0x08
	.zero		1


	//   ....[35]....
        /*02b8*/ 	.word	0x00000480
        /*02bc*/ 	.word	0x000000ff
        /*02c0*/ 	.word	0x00000150
        /*02c4*/ 	.short	0x0100
        /*02c6*/ 	.byte	0x08
	.zero		1


	//   ....[36]....
        /*02c8*/ 	.word	0x00000490
        /*02cc*/ 	.word	0x000000ff
        /*02d0*/ 	.word	0x00000090
        /*02d4*/ 	.short	0x0100
        /*02d6*/ 	.byte	0x08
	.zero		1


	//   ....[37]....
        /*02d8*/ 	.word	0x000004a0
        /*02dc*/ 	.word	0x000000ff
        /*02e0*/ 	.word	0x00000158
        /*02e4*/ 	.short	0x0100
        /*02e6*/ 	.byte	0x08
	.zero		1


	//   ....[38]....
        /*02e8*/ 	.word	0x000004b0
        /*02ec*/ 	.word	0x000000ff
        /*02f0*/ 	.word	0x00000098
        /*02f4*/ 	.short	0x0100
        /*02f6*/ 	.byte	0x08
	.zero		1


	//   ....[39]....
        /*02f8*/ 	.word	0x000004c0
        /*02fc*/ 	.word	0x000000ff
        /*0300*/ 	.word	0x00000160
        /*0304*/ 	.short	0x0100
        /*0306*/ 	.byte	0x08
	.zero		1


	//   ....[40]....
        /*0308*/ 	.word	0x000004d0
        /*030c*/ 	.word	0x000000ff
        /*0310*/ 	.word	0x000000a0
        /*0314*/ 	.short	0x0100
        /*0316*/ 	.byte	0x08
	.zero		1


	//   ....[41]....
        /*0318*/ 	.word	0x000004e0
        /*031c*/ 	.word	0x000000ff
        /*0320*/ 	.word	0x00000168
        /*0324*/ 	.short	0x0100
        /*0326*/ 	.byte	0x08
	.zero		1


	//   ....[42]....
        /*0328*/ 	.word	0x000004f0
        /*032c*/ 	.word	0x000000ff
        /*0330*/ 	.word	0x000000a8
        /*0334*/ 	.short	0x0100
        /*0336*/ 	.byte	0x08
	.zero		1


	//   ....[43]....
        /*0338*/ 	.word	0x00000500
        /*033c*/ 	.word	0x000000ff
        /*0340*/ 	.word	0x00000170
        /*0344*/ 	.short	0x0100
        /*0346*/ 	.byte	0x08
	.zero		1


	//   ....[44]....
        /*0348*/ 	.word	0x00000510
        /*034c*/ 	.word	0x000000ff
        /*0350*/ 	.word	0x000000b0
        /*0354*/ 	.short	0x0100
        /*0356*/ 	.byte	0x08
	.zero		1


	//   ....[45]....
        /*0358*/ 	.word	0x00000520
        /*035c*/ 	.word	0x000000ff
        /*0360*/ 	.word	0x00000178
        /*0364*/ 	.short	0x0100
        /*0366*/ 	.byte	0x08
	.zero		1


	//   ....[46]....
        /*0368*/ 	.word	0x00000530
        /*036c*/ 	.word	0x000000ff
        /*0370*/ 	.word	0x000000b8
        /*0374*/ 	.short	0x0100
        /*0376*/ 	.byte	0x08
	.zero		1


	//   ....[47]....
        /*0378*/ 	.word	0x00000540
        /*037c*/ 	.word	0x000000ff
        /*0380*/ 	.word	0x00000180
        /*0384*/ 	.short	0x0100
        /*0386*/ 	.byte	0x08
	.zero		1


	//   ....[48]....
        /*0388*/ 	.word	0x00000550
        /*038c*/ 	.word	0x000000ff
        /*0390*/ 	.word	0x000000c0
        /*0394*/ 	.short	0x0100
        /*0396*/ 	.byte	0x08
	.zero		1


	//   ....[49]....
        /*0398*/ 	.word	0x00000560
        /*039c*/ 	.word	0x000000ff
        /*03a0*/ 	.word	0x00000188
        /*03a4*/ 	.short	0x0100
        /*03a6*/ 	.byte	0x08
	.zero		1


	//   ....[50]....
        /*03a8*/ 	.word	0x000009c0
        /*03ac*/ 	.word	0x000000ff
        /*03b0*/ 	.word	0x000001a0
        /*03b4*/ 	.short	0x0100
        /*03b6*/ 	.byte	0x06
	.zero		1


	//   ....[51]....
        /*03b8*/ 	.word	0x00000a50
        /*03bc*/ 	.word	0x000000ff
        /*03c0*/ 	.word	0x000001a8
        /*03c4*/ 	.short	0x0100
        /*03c6*/ 	.byte	0x06
	.zero		1


	//   ....[52]....
        /*03c8*/ 	.word	0x00001740
        /*03cc*/ 	.word	0x00000003
        /*03d0*/ 	.word	0x00000000
        /*03d4*/ 	.short	0x010a
        /*03d6*/ 	.byte	0x3f
	.zero		1


	//   ....[53]....
        /*03d8*/ 	.word	0x00001780
        /*03dc*/ 	.word	0x00000003
        /*03e0*/ 	.word	0x00000000
        /*03e4*/ 	.short	0x010a
        /*03e6*/ 	.byte	0x3f
	.zero		1


	//   ....[54]....
        /*03e8*/ 	.word	0x000019f0
        /*03ec*/ 	.word	0x000000ff
        /*03f0*/ 	.word	0x00000000
        /*03f4*/ 	.short	0x010a
        /*03f6*/ 	.byte	0x04
	.zero		1


	//   ....[55]....
        /*03f8*/ 	.word	0x00001a30
        /*03fc*/ 	.word	0x000000ff
        /*0400*/ 	.word	0x00000000
        /*0404*/ 	.short	0x010a
        /*0406*/ 	.byte	0x04
	.zero		1


	//   ....[56]....
        /*0408*/ 	.word	0x00001b80
        /*040c*/ 	.word	0x00000005
        /*0410*/ 	.word	0x00000000
        /*0414*/ 	.short	0x0101
        /*0416*/ 	.byte	0x3f
	.zero		1


	//   ....[57]....
        /*0418*/ 	.word	0x00001d40
        /*041c*/ 	.word	0x00000003
        /*0420*/ 	.word	0x00000000
        /*0424*/ 	.short	0x0101
        /*0426*/ 	.byte	0x3f
	.zero		1


	//   ....[58]....
        /*0428*/ 	.word	0x00005620
        /*042c*/ 	.word	0x00000017
        /*0430*/ 	.word	0x000000c8
        /*0434*/ 	.short	0x010a
        /*0436*/ 	.byte	0x3f
	.zero		1


	//   ....[59]....
        /*0438*/ 	.word	0x00005990
        /*043c*/ 	.word	0x00000003
        /*0440*/ 	.word	0x000001a8
        /*0444*/ 	.short	0x0101
        /*0446*/ 	.byte	0x3f
	.zero		1


	//   ....[60]....
        /*0448*/ 	.word	0x000060f0
        /*044c*/ 	.word	0x00000007
        /*0450*/ 	.word	0x00000000
        /*0454*/ 	.short	0x010a
        /*0456*/ 	.byte	0x3f
	.zero		1


	//   ....[61]....
        /*0458*/ 	.word	0x00006170
        /*045c*/ 	.word	0x00000008
        /*0460*/ 	.word	0x00000000
        /*0464*/ 	.short	0x010a
        /*0466*/ 	.byte	0x3f
	.zero		1


	//   ....[62]....
        /*0468*/ 	.word	0x00006200
        /*046c*/ 	.word	0x00000009
        /*0470*/ 	.word	0x00000000
        /*0474*/ 	.short	0x010a
        /*0476*/ 	.byte	0x3f
	.zero		1


	//   ....[63]....
        /*0478*/ 	.word	0x00006290
        /*047c*/ 	.word	0x00000008
        /*0480*/ 	.word	0x00000000
        /*0484*/ 	.short	0x010a
        /*0486*/ 	.byte	0x3f
	.zero		1


	//   ....[64]....
        /*0488*/ 	.word	0x00006320
        /*048c*/ 	.word	0x00000009
        /*0490*/ 	.word	0x00000000
        /*0494*/ 	.short	0x010a
        /*0496*/ 	.byte	0x3f
	.zero		1


	//   ....[65]....
        /*0498*/ 	.word	0x000063b0
        /*049c*/ 	.word	0x00000008
        /*04a0*/ 	.word	0x00000000
        /*04a4*/ 	.short	0x010a
        /*04a6*/ 	.byte	0x3f
	.zero		1


	//   ....[66]....
        /*04a8*/ 	.word	0x00006440
        /*04ac*/ 	.word	0x00000009
        /*04b0*/ 	.word	0x00000000
        /*04b4*/ 	.short	0x010a
        /*04b6*/ 	.byte	0x3f
	.zero		1


	//   ....[67]....
        /*04b8*/ 	.word	0x000064d0
        /*04bc*/ 	.word	0x00000008
        /*04c0*/ 	.word	0x00000000
        /*04c4*/ 	.short	0x010a
        /*04c6*/ 	.byte	0x3f
	.zero		1


	//   ....[68]....
        /*04c8*/ 	.word	0x00006560
        /*04cc*/ 	.word	0x00000009
        /*04d0*/ 	.word	0x00000000
        /*04d4*/ 	.short	0x010a
        /*04d6*/ 	.byte	0x3f
	.zero		1


	//   ....[69]....
        /*04d8*/ 	.word	0x000065f0
        /*04dc*/ 	.word	0x00000008
        /*04e0*/ 	.word	0x00000000
        /*04e4*/ 	.short	0x010a
        /*04e6*/ 	.byte	0x3f
	.zero		1


	//   ....[70]....
        /*04e8*/ 	.word	0x00006680
        /*04ec*/ 	.word	0x00000009
        /*04f0*/ 	.word	0x00000000
        /*04f4*/ 	.short	0x010a
        /*04f6*/ 	.byte	0x3f
	.zero		1


	//   ....[71]....
        /*04f8*/ 	.word	0x00006710
        /*04fc*/ 	.word	0x00000008
        /*0500*/ 	.word	0x00000000
        /*0504*/ 	.short	0x010a
        /*0506*/ 	.byte	0x3f
	.zero		1


	//   ....[72]....
        /*0508*/ 	.word	0x000067a0
        /*050c*/ 	.word	0x00000009
        /*0510*/ 	.word	0x00000000
        /*0514*/ 	.short	0x010a
        /*0516*/ 	.byte	0x3f
	.zero		1


	//   ....[73]....
        /*0518*/ 	.word	0x00006830
        /*051c*/ 	.word	0x00000008
        /*0520*/ 	.word	0x00000000
        /*0524*/ 	.short	0x010a
        /*0526*/ 	.byte	0x3f
	.zero		1


	//   ....[74]....
        /*0528*/ 	.word	0x000068c0
        /*052c*/ 	.word	0x00000009
        /*0530*/ 	.word	0x00000000
        /*0534*/ 	.short	0x010a
        /*0536*/ 	.byte	0x3f
	.zero		1


	//   ....[75]....
        /*0538*/ 	.word	0x00006950
        /*053c*/ 	.word	0x00000008
        /*0540*/ 	.word	0x00000000
        /*0544*/ 	.short	0x010a
        /*0546*/ 	.byte	0x3f
	.zero		1


	//   ....[76]....
        /*0548*/ 	.word	0x000069e0
        /*054c*/ 	.word	0x00000009
        /*0550*/ 	.word	0x00000000
        /*0554*/ 	.short	0x010a
        /*0556*/ 	.byte	0x3f
	.zero		1


	//   ....[77]....
        /*0558*/ 	.word	0x00006a70
        /*055c*/ 	.word	0x00000008
        /*0560*/ 	.word	0x00000000
        /*0564*/ 	.short	0x010a
        /*0566*/ 	.byte	0x3f
	.zero		1


	//   ....[78]....
        /*0568*/ 	.word	0x00006b00
        /*056c*/ 	.word	0x00000009
        /*0570*/ 	.word	0x00000000
        /*0574*/ 	.short	0x010a
        /*0576*/ 	.byte	0x3f
	.zero		1


	//   ....[79]....
        /*0578*/ 	.word	0x00006b90
        /*057c*/ 	.word	0x00000008
        /*0580*/ 	.word	0x00000000
        /*0584*/ 	.short	0x010a
        /*0586*/ 	.byte	0x3f
	.zero		1


	//   ....[80]....
        /*0588*/ 	.word	0x00006c20
        /*058c*/ 	.word	0x00000009
        /*0590*/ 	.word	0x00000000
        /*0594*/ 	.short	0x010a
        /*0596*/ 	.byte	0x3f
	.zero		1


	//   ....[81]....
        /*0598*/ 	.word	0x00006cb0
        /*059c*/ 	.word	0x00000008
        /*05a0*/ 	.word	0x00000000
        /*05a4*/ 	.short	0x010a
        /*05a6*/ 	.byte	0x3f
	.zero		1


	//   ....[82]....
        /*05a8*/ 	.word	0x00006d40
        /*05ac*/ 	.word	0x00000009
        /*05b0*/ 	.word	0x00000000
        /*05b4*/ 	.short	0x010a
        /*05b6*/ 	.byte	0x3f
	.zero		1


	//   ....[83]....
        /*05b8*/ 	.word	0x00006dd0
        /*05bc*/ 	.word	0x00000006
        /*05c0*/ 	.word	0x00000000
        /*05c4*/ 	.short	0x010a
        /*05c6*/ 	.byte	0x3f
	.zero		1


	//   ....[84]....
        /*05c8*/ 	.word	0x00006e60
        /*05cc*/ 	.word	0x00000003
        /*05d0*/ 	.word	0x00000000
        /*05d4*/ 	.short	0x010a
        /*05d6*/ 	.byte	0x3f
	.zero		1


	//   ....[85]....
        /*05d8*/ 	.word	0x00006ec0
        /*05dc*/ 	.word	0x00000003
        /*05e0*/ 	.word	0x00000000
        /*05e4*/ 	.short	0x010a
        /*05e6*/ 	.byte	0x3f
	.zero		1


	//   ....[86]....
        /*05e8*/ 	.word	0x00006f20
        /*05ec*/ 	.word	0x00000006
        /*05f0*/ 	.word	0x00000000
        /*05f4*/ 	.short	0x010a
        /*05f6*/ 	.byte	0x3f
	.zero		1


	//   ....[87]....
        /*05f8*/ 	.word	0x00006ff0
        /*05fc*/ 	.word	0x00000017
        /*0600*/ 	.word	0x000000c8
        /*0604*/ 	.short	0x010a
        /*0606*/ 	.byte	0x3f
	.zero		1


	//   ....[88]....
        /*0608*/ 	.word	0x000070c0
        /*060c*/ 	.word	0x00000007
        /*0610*/ 	.word	0x00000000
        /*0614*/ 	.short	0x010a
        /*0616*/ 	.byte	0x3f
	.zero		1


	//   ....[89]....
        /*0618*/ 	.word	0x00007110
        /*061c*/ 	.word	0x00000008
        /*0620*/ 	.word	0x00000000
        /*0624*/ 	.short	0x010a
        /*0626*/ 	.byte	0x3f
	.zero		1


	//   ....[90]....
        /*0628*/ 	.word	0x00007160
        /*062c*/ 	.word	0x00000009
        /*0630*/ 	.word	0x00000000
        /*0634*/ 	.short	0x010a
        /*0636*/ 	.byte	0x3f
	.zero		1


	//   ....[91]....
        /*0638*/ 	.word	0x000071b0
        /*063c*/ 	.word	0x00000008
        /*0640*/ 	.word	0x00000000
        /*0644*/ 	.short	0x010a
        /*0646*/ 	.byte	0x3f
	.zero		1


	//   ....[92]....
        /*0648*/ 	.word	0x00007200
        /*064c*/ 	.word	0x00000009
        /*0650*/ 	.word	0x00000000
        /*0654*/ 	.short	0x010a
        /*0656*/ 	.byte	0x3f
	.zero		1


	//   ....[93]....
        /*0658*/ 	.word	0x00007250
        /*065c*/ 	.word	0x00000008
        /*0660*/ 	.word	0x00000000
        /*0664*/ 	.short	0x010a
        /*0666*/ 	.byte	0x3f
	.zero		1


	//   ....[94]....
        /*0668*/ 	.word	0x000072a0
        /*066c*/ 	.word	0x00000009
        /*0670*/ 	.word	0x00000000
        /*0674*/ 	.short	0x010a
        /*0676*/ 	.byte	0x3f
	.zero		1


	//   ....[95]....
        /*0678*/ 	.word	0x000072f0
        /*067c*/ 	.word	0x00000008
        /*0680*/ 	.word	0x00000000
        /*0684*/ 	.short	0x010a
        /*0686*/ 	.byte	0x3f
	.zero		1


	//   ....[96]....
        /*0688*/ 	.word	0x00007340
        /*068c*/ 	.word	0x00000009
        /*0690*/ 	.word	0x00000000
        /*0694*/ 	.short	0x010a
        /*0696*/ 	.byte	0x3f
	.zero		1


	//   ....[97]....
        /*0698*/ 	.word	0x00007390
        /*069c*/ 	.word	0x00000008
        /*06a0*/ 	.word	0x00000000
        /*06a4*/ 	.short	0x010a
        /*06a6*/ 	.byte	0x3f
	.zero		1


	//   ....[98]....
        /*06a8*/ 	.word	0x000073e0
        /*06ac*/ 	.word	0x00000009
        /*06b0*/ 	.word	0x00000000
        /*06b4*/ 	.short	0x010a
        /*06b6*/ 	.byte	0x3f
	.zero		1


	//   ....[99]....
        /*06b8*/ 	.word	0x00007430
        /*06bc*/ 	.word	0x00000008
        /*06c0*/ 	.word	0x00000000
        /*06c4*/ 	.short	0x010a
        /*06c6*/ 	.byte	0x3f
	.zero		1


	//   ....[100]....
        /*06c8*/ 	.word	0x00007480
        /*06cc*/ 	.word	0x00000009
        /*06d0*/ 	.word	0x00000000
        /*06d4*/ 	.short	0x010a
        /*06d6*/ 	.byte	0x3f
	.zero		1


	//   ....[101]....
        /*06d8*/ 	.word	0x000074d0
        /*06dc*/ 	.word	0x00000008
        /*06e0*/ 	.word	0x00000000
        /*06e4*/ 	.short	0x010a
        /*06e6*/ 	.byte	0x3f
	.zero		1


	//   ....[102]....
        /*06e8*/ 	.word	0x00007520
        /*06ec*/ 	.word	0x00000009
        /*06f0*/ 	.word	0x00000000
        /*06f4*/ 	.short	0x010a
        /*06f6*/ 	.byte	0x3f
	.zero		1


	//   ....[103]....
        /*06f8*/ 	.word	0x00007570
        /*06fc*/ 	.word	0x00000008
        /*0700*/ 	.word	0x00000000
        /*0704*/ 	.short	0x010a
        /*0706*/ 	.byte	0x3f
	.zero		1


	//   ....[104]....
        /*0708*/ 	.word	0x000075c0
        /*070c*/ 	.word	0x00000009
        /*0710*/ 	.word	0x00000000
        /*0714*/ 	.short	0x010a
        /*0716*/ 	.byte	0x3f
	.zero		1


	//   ....[105]....
        /*0718*/ 	.word	0x00007610
        /*071c*/ 	.word	0x00000008
        /*0720*/ 	.word	0x00000000
        /*0724*/ 	.short	0x010a
        /*0726*/ 	.byte	0x3f
	.zero		1


	//   ....[106]....
        /*0728*/ 	.word	0x00007660
        /*072c*/ 	.word	0x00000009
        /*0730*/ 	.word	0x00000000
        /*0734*/ 	.short	0x010a
        /*0736*/ 	.byte	0x3f
	.zero		1


	//   ....[107]....
        /*0738*/ 	.word	0x000076b0
        /*073c*/ 	.word	0x00000008
        /*0740*/ 	.word	0x00000000
        /*0744*/ 	.short	0x010a
        /*0746*/ 	.byte	0x3f
	.zero		1


	//   ....[108]....
        /*0748*/ 	.word	0x00007700
        /*074c*/ 	.word	0x00000009
        /*0750*/ 	.word	0x00000000
        /*0754*/ 	.short	0x010a
        /*0756*/ 	.byte	0x3f
	.zero		1


	//   ....[109]....
        /*0758*/ 	.word	0x00007750
        /*075c*/ 	.word	0x00000008
        /*0760*/ 	.word	0x00000000
        /*0764*/ 	.short	0x010a
        /*0766*/ 	.byte	0x3f
	.zero		1


	//   ....[110]....
        /*0768*/ 	.word	0x000077a0
        /*076c*/ 	.word	0x00000009
        /*0770*/ 	.word	0x00000000
        /*0774*/ 	.short	0x010a
        /*0776*/ 	.byte	0x3f
	.zero		1


	//   ....[111]....
        /*0778*/ 	.word	0x000077f0
        /*077c*/ 	.word	0x00000006
        /*0780*/ 	.word	0x00000000
        /*0784*/ 	.short	0x010a
        /*0786*/ 	.byte	0x3f
	.zero		1


	//----- nvinfo : EIATTR_NUM_MBARRIERS
	.align		4
.L_35:
        /*0788*/ 	.byte	0x03, 0x38
        /*078a*/ 	.short	0x0034


	//----- nvinfo : EIATTR_EXIT_INSTR_OFFSETS
	.align		4
        /*078c*/ 	.byte	0x04, 0x1c
        /*078e*/ 	.short	(.L_37 - .L_36)


	//   ....[0]....
.L_36:
        /*0790*/ 	.word	0x00000c20


	//   ....[1]....
        /*0794*/ 	.word	0x00001430


	//   ....[2]....
        /*0798*/ 	.word	0x00004d30


	//   ....[3]....
        /*079c*/ 	.word	0x00005290


	//   ....[4]....
        /*07a0*/ 	.word	0x00006eb0


	//----- nvinfo : EIATTR_MAX_THREADS
	.align		4
.L_37:
        /*07a4*/ 	.byte	0x04, 0x05
        /*07a6*/ 	.short	(.L_39 - .L_38)
.L_38:
        /*07a8*/ 	.word	0x00000180
        /*07ac*/ 	.word	0x00000001
        /*07b0*/ 	.word	0x00000001


	//----- nvinfo : EIATTR_CRS_STACK_SIZE
	.align		4
.L_39:
        /*07b4*/ 	.byte	0x04, 0x1e
        /*07b6*/ 	.short	(.L_41 - .L_40)
.L_40:
        /*07b8*/ 	.word	0x00000000


	//----- nvinfo : EIATTR_CBANK_PARAM_SIZE
	.align		4
.L_41:
        /*07bc*/ 	.byte	0x03, 0x19
        /*07be*/ 	.short	0x0470


	//----- nvinfo : EIATTR_PARAM_CBANK
	.align		4
        /*07c0*/ 	.byte	0x04, 0x0a
        /*07c2*/ 	.short	(.L_43 - .L_42)
	.align		4
.L_42:
        /*07c4*/ 	.word	index@(.nv.constant0._ZN7cutlass13device_kernelINS_4gemm6kernel13GemmUniversalIN4cute5tupleIJiiiiEEENS1_10collective13CollectiveMmaINS1_34MainloopSm90TmaGmmaWarpSpecializedILi25ENS5_IJNS4_1CILi2EEENSA_ILi1EEESC_EEENS1_35KernelTmaWarpSpecializedCooperativeEEENS5_IJNSA_ILi256EEENSA_ILi32EEENSA_ILi16EEEEEENS_6half_tENS5_IJlSC_lEEESK_SL_NS4_8TiledMMAINS4_8MMA_AtomIJNS4_4SM904GMMA25MMA_64x32x16_F32F16F16_SSILNSP_5MajorE0ELSR_0ELNSP_7ScaleInE1ELSS_1EEEEEENS4_6LayoutISD_NS5_IJSC_NSA_ILi0EEESW_EEEEENS5_IJNS4_10UnderscoreESZ_SZ_EEEEENS4_13SM90_TMA_LOADENS4_14ComposedLayoutINS4_7SwizzleILi1ELi4ELi3EEENS4_18smem_ptr_flag_bitsILi16EEENSV_INS5_IJNSA_ILi8EEESI_EEENS5_IJSI_SC_EEEEEEEvNS4_8identityENS4_23SM90_TMA_LOAD_MULTICASTES1C_vS1D_EENS_8epilogue10collective6detail29Sm90TmaWarpSpecializedAdapterINS1H_15DefaultEpilogueISK_SL_SL_NS1G_6thread17LinearCombinationISK_Li1EffLNS1L_9ScaleType4KindE0ELNS_15FloatRoundStyleE2ESK_EENS1_15EpilogueDefaultEEEEEvvEEEEvNT_6ParamsE)
        /*07c8*/ 	.short	0x0210
        /*07ca*/ 	.short	0x0470


	//----- nvinfo : EIATTR_SW_WAR
	.align		4
.L_43:
        /*07cc*/ 	.byte	0x04, 0x36
        /*07ce*/ 	.short	(.L_45 - .L_44)
.L_44:
        /*07d0*/ 	.word	0x00000008
.L_45:


//--------------------- .nv.callgraph             --------------------------
	.section	.nv.callgraph,"",@"SHT_CUDA_CALLGRAPH"
	.align	4
	.sectionentsize	8
	.align		4
        /*0000*/ 	.word	0x00000000
	.align		4
        /*0004*/ 	.word	0xffffffff
	.align		4
        /*0008*/ 	.word	index@(_ZN7cutlass13device_kernelINS_4gemm6kernel13GemmUniversalIN4cute5tupleIJiiiiEEENS1_10collective13CollectiveMmaINS1_34MainloopSm90TmaGmmaWarpSpecializedILi25ENS5_IJNS4_1CILi2EEENSA_ILi1EEESC_EEENS1_35KernelTmaWarpSpecializedCooperativeEEENS5_IJNSA_ILi256EEENSA_ILi32EEENSA_ILi16EEEEEENS_6half_tENS5_IJlSC_lEEESK_SL_NS4_8TiledMMAINS4_8MMA_AtomIJNS4_4SM904GMMA25MMA_64x32x16_F32F16F16_SSILNSP_5MajorE0ELSR_0ELNSP_7ScaleInE1ELSS_1EEEEEENS4_6LayoutISD_NS5_IJSC_NSA_ILi0EEESW_EEEEENS5_IJNS4_10UnderscoreESZ_SZ_EEEEENS4_13SM90_TMA_LOADENS4_14ComposedLayoutINS4_7SwizzleILi1ELi4ELi3EEENS4_18smem_ptr_flag_bitsILi16EEENSV_INS5_IJNSA_ILi8EEESI_EEENS5_IJSI_SC_EEEEEEEvNS4_8identityENS4_23SM90_TMA_LOAD_MULTICASTES1C_vS1D_EENS_8epilogue10collective6detail29Sm90TmaWarpSpecializedAdapterINS1H_15DefaultEpilogueISK_SL_SL_NS1G_6thread17LinearCombinationISK_Li1EffLNS1L_9ScaleType4KindE0ELNS_15FloatRoundStyleE2ESK_EENS1_15EpilogueDefaultEEEEEvvEEEEvNT_6ParamsE)
	.align		4
        /*000c*/ 	.word	index@(__assertfail)
	.align		4
        /*0010*/ 	.word	0x00000000
	.align		4
        /*0014*/ 	.word	0xfffffffe
	.align		4
        /*0018*/ 	.word	0x00000000
	.align		4
        /*001c*/ 	.word	0xfffffffd
	.align		4
        /*0020*/ 	.word	0x00000000
	.align		4
        /*0024*/ 	.word	0xfffffffc


//--------------------- .nv.constant4             --------------------------
	.section	.nv.constant4,"a",@progbits
	.align	8
	.align		8
.nv.constant4:
        /*0000*/ 	.dword	__assertfail
	.align		8
        /*0008*/ 	.dword	__unnamed_1
	.align		8
        /*0010*/ 	.dword	_ZN40_INTERNAL_89d94104_4_k_cu_1dc348bd_124244cuda3std3__45__cpo5beginE
	.align		8
        /*0018*/ 	.dword	_ZN40_INTERNAL_89d94104_4_k_cu_1dc348bd_124244cuda3std3__45__cpo3endE
	.align		8
        /*0020*/ 	.dword	_ZN40_INTERNAL_89d94104_4_k_cu_1dc348bd_124244cuda3std3__45__cpo6cbeginE
	.align		8
        /*0028*/ 	.dword	_ZN40_INTERNAL_89d94104_4_k_cu_1dc348bd_124244cuda3std3__45__cpo4cendE
	.align		8
        /*0030*/ 	.dword	_ZN40_INTERNAL_89d94104_4_k_cu_1dc348bd_124244cuda3std3__442_GLOBAL__N__89d94104_4_k_cu_1dc348bd_124246ignoreE
	.align		8
        /*0038*/ 	.dword	_ZN40_INTERNAL_89d94104_4_k_cu_1dc348bd_124244cuda3std3__419piecewise_constructE
	.align		8
        /*0040*/ 	.dword	_ZN40_INTERNAL_89d94104_4_k_cu_1dc348bd_124244cuda3std3__48in_placeE
	.align		8
        /*0048*/ 	.dword	_ZN40_INTERNAL_89d94104_4_k_cu_1dc348bd_124244cuda3std6ranges3__45__cpo4swapE
	.align		8
        /*0050*/ 	.dword	_ZN40_INTERNAL_89d94104_4_k_cu_1dc348bd_124244cuda3std6ranges3__45__cpo9iter_moveE
	.align		8
        /*0058*/ 	.dword	_ZN40_INTERNAL_89d94104_4_k_cu_1dc348bd_124244cute7productE
	.align		8
        /*0060*/ 	.dword	_ZN40_INTERNAL_89d94104_4_k_cu_1dc348bd_124244cute1_E
	.align		8
        /*0068*/ 	.dword	$str$22
	.align		8
        /*0070*/ 	.dword	$str$23


//--------------------- .text._ZN7cutlass13device_kernelINS_4gemm6kernel13GemmUniversalIN4cute5tupleIJiiiiEEENS1_10collective13CollectiveMmaINS1_34MainloopSm90TmaGmmaWarpSpecializedILi25ENS5_IJNS4_1CILi2EEENSA_ILi1EEESC_EEENS1_35KernelTmaWarpSpecializedCooperativeEEENS5_IJNSA_ILi256EEENSA_ILi32EEENSA_ILi16EEEEEENS_6half_tENS5_IJlSC_lEEESK_SL_NS4_8TiledMMAINS4_8MMA_AtomIJNS4_4SM904GMMA25MMA_64x32x16_F32F16F16_SSILNSP_5MajorE0ELSR_0ELNSP_7ScaleInE1ELSS_1EEEEEENS4_6LayoutISD_NS5_IJSC_NSA_ILi0EEESW_EEEEENS5_IJNS4_10UnderscoreESZ_SZ_EEEEENS4_13SM90_TMA_LOADENS4_14ComposedLayoutINS4_7SwizzleILi1ELi4ELi3EEENS4_18smem_ptr_flag_bitsILi16EEENSV_INS5_IJNSA_ILi8EEESI_EEENS5_IJSI_SC_EEEEEEEvNS4_8identityENS4_23SM90_TMA_LOAD_MULTICASTES1C_vS1D_EENS_8epilogue10collective6detail29Sm90TmaWarpSpecializedAdapterINS1H_15DefaultEpilogueISK_SL_SL_NS1G_6thread17LinearCombinationISK_Li1EffLNS1L_9ScaleType4KindE0ELNS_15FloatRoundStyleE2ESK_EENS1_15EpilogueDefaultEEEEEvvEEEEvNT_6ParamsE --------------------------
	.section	.text._ZN7cutlass13device_kernelINS_4gemm6kernel13GemmUniversalIN4cute5tupleIJiiiiEEENS1_10collective13CollectiveMmaINS1_34MainloopSm90TmaGmmaWarpSpecializedILi25ENS5_IJNS4_1CILi2EEENSA_ILi1EEESC_EEENS1_35KernelTmaWarpSpecializedCooperativeEEENS5_IJNSA_ILi256EEENSA_ILi32EEENSA_ILi16EEEEEENS_6half_tENS5_IJlSC_lEEESK_SL_NS4_8TiledMMAINS4_8MMA_AtomIJNS4_4SM904GMMA25MMA_64x32x16_F32F16F16_SSILNSP_5MajorE0ELSR_0ELNSP_7ScaleInE1ELSS_1EEEEEENS4_6LayoutISD_NS5_IJSC_NSA_ILi0EEESW_EEEEENS5_IJNS4_10UnderscoreESZ_SZ_EEEEENS4_13SM90_TMA_LOADENS4_14ComposedLayoutINS4_7SwizzleILi1ELi4ELi3EEENS4_18smem_ptr_flag_bitsILi16EEENSV_INS5_IJNSA_ILi8EEESI_EEENS5_IJSI_SC_EEEEEEEvNS4_8identityENS4_23SM90_TMA_LOAD_MULTICASTES1C_vS1D_EENS_8epilogue10collective6detail29Sm90TmaWarpSpecializedAdapterINS1H_15DefaultEpilogueISK_SL_SL_NS1G_6thread17LinearCombinationISK_Li1EffLNS1L_9ScaleType4KindE0ELNS_15FloatRoundStyleE2ESK_EENS1_15EpilogueDefaultEEEEEvvEEEEvNT_6ParamsE,"ax",@progbits
	.align	128
.text._ZN7cutlass13device_kernelINS_4gemm6kernel13GemmUniversalIN4cute5tupleIJiiiiEEENS1_10collective13CollectiveMmaINS1_34MainloopSm90TmaGmmaWarpSpecializedILi25ENS5_IJNS4_1CILi2EEENSA_ILi1EEESC_EEENS1_35KernelTmaWarpSpecializedCooperativeEEENS5_IJNSA_ILi256EEENSA_ILi32EEENSA_ILi16EEEEEENS_6half_tENS5_IJlSC_lEEESK_SL_NS4_8TiledMMAINS4_8MMA_AtomIJNS4_4SM904GMMA25MMA_64x32x16_F32F16F16_SSILNSP_5MajorE0ELSR_0ELNSP_7ScaleInE1ELSS_1EEEEEENS4_6LayoutISD_NS5_IJSC_NSA_ILi0EEESW_EEEEENS5_IJNS4_10UnderscoreESZ_SZ_EEEEENS4_13SM90_TMA_LOADENS4_14ComposedLayoutINS4_7SwizzleILi1ELi4ELi3EEENS4_18smem_ptr_flag_bitsILi16EEENSV_INS5_IJNSA_ILi8EEESI_EEENS5_IJSI_SC_EEEEEEEvNS4_8identityENS4_23SM90_TMA_LOAD_MULTICASTES1C_vS1D_EENS_8epilogue10collective6detail29Sm90TmaWarpSpecializedAdapterINS1H_15DefaultEpilogueISK_SL_SL_NS1G_6thread17LinearCombinationISK_Li1EffLNS1L_9ScaleType4KindE0ELNS_15FloatRoundStyleE2ESK_EENS1_15EpilogueDefaultEEEEEvvEEEEvNT_6ParamsE:
        .type           _ZN7cutlass13device_kernelINS_4gemm6kernel13GemmUniversalIN4cute5tupleIJiiiiEEENS1_10collective13CollectiveMmaINS1_34MainloopSm90TmaGmmaWarpSpecializedILi25ENS5_IJNS4_1CILi2EEENSA_ILi1EEESC_EEENS1_35KernelTmaWarpSpecializedCooperativeEEENS5_IJNSA_ILi256EEENSA_ILi32EEENSA_ILi16EEEEEENS_6half_tENS5_IJlSC_lEEESK_SL_NS4_8TiledMMAINS4_8MMA_AtomIJNS4_4SM904GMMA25MMA_64x32x16_F32F16F16_SSILNSP_5MajorE0ELSR_0ELNSP_7ScaleInE1ELSS_1EEEEEENS4_6LayoutISD_NS5_IJSC_NSA_ILi0EEESW_EEEEENS5_IJNS4_10UnderscoreESZ_SZ_EEEEENS4_13SM90_TMA_LOADENS4_14ComposedLayoutINS4_7SwizzleILi1ELi4ELi3EEENS4_18smem_ptr_flag_bitsILi16EEENSV_INS5_IJNSA_ILi8EEESI_EEENS5_IJSI_SC_EEEEEEEvNS4_8identityENS4_23SM90_TMA_LOAD_MULTICASTES1C_vS1D_EENS_8epilogue10collective6detail29Sm90TmaWarpSpecializedAdapterINS1H_15DefaultEpilogueISK_SL_SL_NS1G_6thread17LinearCombinationISK_Li1EffLNS1L_9ScaleType4KindE0ELNS_15FloatRoundStyleE2ESK_EENS1_15EpilogueDefaultEEEEEvvEEEEvNT_6ParamsE,@function
        .size           _ZN7cutlass13device_kernelINS_4gemm6kernel13GemmUniversalIN4cute5tupleIJiiiiEEENS1_10collective13CollectiveMmaINS1_34MainloopSm90TmaGmmaWarpSpecializedILi25ENS5_IJNS4_1CILi2EEENSA_ILi1EEESC_EEENS1_35KernelTmaWarpSpecializedCooperativeEEENS5_IJNSA_ILi256EEENSA_ILi32EEENSA_ILi16EEEEEENS_6half_tENS5_IJlSC_lEEESK_SL_NS4_8TiledMMAINS4_8MMA_AtomIJNS4_4SM904GMMA25MMA_64x32x16_F32F16F16_SSILNSP_5MajorE0ELSR_0ELNSP_7ScaleInE1ELSS_1EEEEEENS4_6LayoutISD_NS5_IJSC_NSA_ILi0EEESW_EEEEENS5_IJNS4_10UnderscoreESZ_SZ_EEEEENS4_13SM90_TMA_LOADENS4_14ComposedLayoutINS4_7SwizzleILi1ELi4ELi3EEENS4_18smem_ptr_flag_bitsILi16EEENSV_INS5_IJNSA_ILi8EEESI_EEENS5_IJSI_SC_EEEEEEEvNS4_8identityENS4_23SM90_TMA_LOAD_MULTICASTES1C_vS1D_EENS_8epilogue10collective6detail29Sm90TmaWarpSpecializedAdapterINS1H_15DefaultEpilogueISK_SL_SL_NS1G_6thread17LinearCombinationISK_Li1EffLNS1L_9ScaleType4KindE0ELNS_15FloatRoundStyleE2ESK_EENS1_15EpilogueDefaultEEEEEvvEEEEvNT_6ParamsE,(.L_x_174 - _ZN7cutlass13device_kernelINS_4gemm6kernel13GemmUniversalIN4cute5tupleIJiiiiEEENS1_10collective13CollectiveMmaINS1_34MainloopSm90TmaGmmaWarpSpecializedILi25ENS5_IJNS4_1CILi2EEENSA_ILi1EEESC_EEENS1_35KernelTmaWarpSpecializedCooperativeEEENS5_IJNSA_ILi256EEENSA_ILi32EEENSA_ILi16EEEEEENS_6half_tENS5_IJlSC_lEEESK_SL_NS4_8TiledMMAINS4_8MMA_AtomIJNS4_4SM904GMMA25MMA_64x32x16_F32F16F16_SSILNSP_5MajorE0ELSR_0ELNSP_7ScaleInE1ELSS_1EEEEEENS4_6LayoutISD_NS5_IJSC_NSA_ILi0EEESW_EEEEENS5_IJNS4_10UnderscoreESZ_SZ_EEEEENS4_13SM90_TMA_LOADENS4_14ComposedLayoutINS4_7SwizzleILi1ELi4ELi3EEENS4_18smem_ptr_flag_bitsILi16EEENSV_INS5_IJNSA_ILi8EEESI_EEENS5_IJSI_SC_EEEEEEEvNS4_8identityENS4_23SM90_TMA_LOAD_MULTICASTES1C_vS1D_EENS_8epilogue10collective6detail29Sm90TmaWarpSpecializedAdapterINS1H_15DefaultEpilogueISK_SL_SL_NS1G_6thread17LinearCombinationISK_Li1EffLNS1L_9ScaleType4KindE0ELNS_15FloatRoundStyleE2ESK_EENS1_15EpilogueDefaultEEEEEvvEEEEvNT_6ParamsE)
        .other          _ZN7cutlass13device_kernelINS_4gemm6kernel13GemmUniversalIN4cute5tupleIJiiiiEEENS1_10collective13CollectiveMmaINS1_34MainloopSm90TmaGmmaWarpSpecializedILi25ENS5_IJNS4_1CILi2EEENSA_ILi1EEESC_EEENS1_35KernelTmaWarpSpecializedCooperativeEEENS5_IJNSA_ILi256EEENSA_ILi32EEENSA_ILi16EEEEEENS_6half_tENS5_IJlSC_lEEESK_SL_NS4_8TiledMMAINS4_8MMA_AtomIJNS4_4SM904GMMA25MMA_64x32x16_F32F16F16_SSILNSP_5MajorE0ELSR_0ELNSP_7ScaleInE1ELSS_1EEEEEENS4_6LayoutISD_NS5_IJSC_NSA_ILi0EEESW_EEEEENS5_IJNS4_10UnderscoreESZ_SZ_EEEEENS4_13SM90_TMA_LOADENS4_14ComposedLayoutINS4_7SwizzleILi1ELi4ELi3EEENS4_18smem_ptr_flag_bitsILi16EEENSV_INS5_IJNSA_ILi8EEESI_EEENS5_IJSI_SC_EEEEEEEvNS4_8identityENS4_23SM90_TMA_LOAD_MULTICASTES1C_vS1D_EENS_8epilogue10collective6detail29Sm90TmaWarpSpecializedAdapterINS1H_15DefaultEpilogueISK_SL_SL_NS1G_6thread17LinearCombinationISK_Li1EffLNS1L_9ScaleType4KindE0ELNS_15FloatRoundStyleE2ESK_EENS1_15EpilogueDefaultEEEEEvvEEEEvNT_6ParamsE,@"STO_CUDA_ENTRY STV_DEFAULT"
_ZN7cutlass13device_kernelINS_4gemm6kernel13GemmUniversalIN4cute5tupleIJiiiiEEENS1_10collective13CollectiveMmaINS1_34MainloopSm90TmaGmmaWarpSpecializedILi25ENS5_IJNS4_1CILi2EEENSA_ILi1EEESC_EEENS1_35KernelTmaWarpSpecializedCooperativeEEENS5_IJNSA_ILi256EEENSA_ILi32EEENSA_ILi16EEEEEENS_6half_tENS5_IJlSC_lEEESK_SL_NS4_8TiledMMAINS4_8MMA_AtomIJNS4_4SM904GMMA25MMA_64x32x16_F32F16F16_SSILNSP_5MajorE0ELSR_0ELNSP_7ScaleInE1ELSS_1EEEEEENS4_6LayoutISD_NS5_IJSC_NSA_ILi0EEESW_EEEEENS5_IJNS4_10UnderscoreESZ_SZ_EEEEENS4_13SM90_TMA_LOADENS4_14ComposedLayoutINS4_7SwizzleILi1ELi4ELi3EEENS4_18smem_ptr_flag_bitsILi16EEENSV_INS5_IJNSA_ILi8EEESI_EEENS5_IJSI_SC_EEEEEEEvNS4_8identityENS4_23SM90_TMA_LOAD_MULTICASTES1C_vS1D_EENS_8epilogue10collective6detail29Sm90TmaWarpSpecializedAdapterINS1H_15DefaultEpilogueISK_SL_SL_NS1G_6thread17LinearCombinationISK_Li1EffLNS1L_9ScaleType4KindE0ELNS_15FloatRoundStyleE2ESK_EENS1_15EpilogueDefaultEEEEEvvEEEEvNT_6ParamsE:
[----:B------:R-:W0:Y:S01]  /*0000*/  LDC R1, c[0x0][0x28] ;  /* 0x00000a00ff017b82 */ /* 0x000e220000000800 */
[----:B------:R-:W1:Y:S01]  /*0010*/  S2R R18, SR_TID.X ;  /* 0x0000000000127919 */ /* 0x000e620000002100 */
[----:B------:R-:W-:Y:S01]  /*0020*/  ELECT P0, URZ, PT ;  /* 0x00000000003f782f */ /* 0x000fe20003800000 */
[----:B------:R-:W-:Y:S01]  /*0030*/  BSSY B0, `(.L_x_0) ;  /* 0x000000f000007945 */ /* 0x000fe20003800000 */
[--C-:B-1----:R-:W-:Y:S02]  /*0040*/  SHF.R.U32.HI R0, RZ, 0x5, R18.reuse ;  /* 0x00000005ff007819 */ /* 0x102fe40000011612 */
[----:B------:R-:W-:-:S03]  /*0050*/  SHF.R.U32.HI R3, RZ, 0x7, R18 ;  /* 0x00000007ff037819 */ /* 0x000fc60000011612 */
[----:B------:R-:W1:Y:S04]  /*0060*/  SHFL.IDX PT, R2, R0, RZ, 0x1f ;  /* 0x00001fff00027589 */ /* 0x000e6800000e0000 */
[----:B------:R2:W3:Y:S01]  /*0070*/  SHFL.IDX PT, R5, R3, RZ, 0x1f ;  /* 0x00001fff03057589 */ /* 0x0004e200000e0000 */
[----:B-1----:R-:W-:-:S13]  /*0080*/  ISETP.NE.OR P0, PT, R2, RZ, !P0 ;  /* 0x000000ff0200720c */ /* 0x002fda0004705670 */
[----:B0-23--:R-:W-:Y:S05]  /*0090*/  @P0 BRA `(.L_x_1) ;  /* 0x0000000000200947 */ /* 0x00dfea0003800000 */
[----:B------:R-:W-:Y:S02]  /*00a0*/  ULDC.64 UR4, c[0x0][0x198] ;  /* 0x0000660000047ab9 */ /* 0x000fe40000000a00 */
[----:B------:R-:W-:Y:S02]  /*00b0*/  UIADD3 UR6, UP0, UR4, 0xf0, URZ ;  /* 0x000000f004067890 */ /* 0x000fe4000ff1e03f */
[----:B------:R-:W-:Y:S02]  /*00c0*/  UIADD3 UR4, UP1, UR4, 0x1f0, URZ ;  /* 0x000001f004047890 */ /* 0x000fe4000ff3e03f */
[----:B------:R-:W-:Y:S02]  /*00d0*/  UIADD3.X UR7, URZ, UR5, URZ, UP0, !UPT ;  /* 0x000000053f077290 */ /* 0x000fe400087fe43f */
[----:B------:R-:W-:-:S07]  /*00e0*/  UIADD3.X UR5, URZ, UR5, URZ, UP1, !UPT ;  /* 0x000000053f057290 */ /* 0x000fce0008ffe43f */
[----:B------:R0:W-:Y:S02]  /*00f0*/  UTMACCTL.PF [UR6] ;  /* 0x00000000060079b9 */ /* 0x0001e40008040000 */
[----:B------:R0:W-:Y:S02]  /*0100*/  UTMACCTL.PF [UR4] ;  /* 0x00000000040079b9 */ /* 0x0001e40008040000 */
[----:B0-----:R-:W-:Y:S01]  /*0110*/  NOP ;  /* 0x0000000000007918 */ /* 0x001fe20000000000 */
.L_x_1:
[----:B------:R-:W-:Y:S05]  /*0120*/  BSYNC B0 ;  /* 0x0000000000007941 */ /* 0x000fea0003800000 */
.L_x_0:
[----:B------:R-:W0:Y:S02]  /*0130*/  SHFL.IDX PT, R3, R0, RZ, 0x1f ;  /* 0x00001fff00037589 */ /* 0x000e2400000e0000 */
[----:B0-----:R-:W-:-:S13]  /*0140*/  ISETP.NE.AND P0, PT, R3, RZ, PT ;  /* 0x000000ff0300720c */ /* 0x001fda0003f05270 */
[----:B------:R-:W-:Y:S05]  /*0150*/  @P0 BRA `(.L_x_2) ;  /* 0x00000004000c0947 */ /* 0x000fea0003800000 */
[----:B------:R-:W-:Y:S01]  /*0160*/  ELECT P0, URZ, PT ;  /* 0x00000000003f782f */ /* 0x000fe20003800000 */
[----:B------:R-:W-:-:S12]  /*0170*/  BSSY B0, `(.L_x_2) ;  /* 0x0000041000007945 */ /* 0x000fd80003800000 */
[----:B------:R-:W-:Y:S05]  /*0180*/  @!P0 BRA `(.L_x_3) ;  /* 0x0000000000fc8947 */ /* 0x000fea0003800000 */
[----:B------:R-:W0:Y:S01]  /*0190*/  S2UR UR8, SR_CgaCtaId ;  /* 0x00000000000879c3 */ /* 0x000e220000008800 */
[----:B------:R-:W-:Y:S01]  /*01a0*/  UMOV UR4, 0x400 ;  /* 0x0000040000047882 */ /* 0x000fe20000000000 */
[----:B------:R-:W-:Y:S01]  /*01b0*/  UMOV UR5, 0x1 ;  /* 0x0000000100057882 */ /* 0x000fe20000000000 */
[----:B------:R-:W-:Y:S02]  /*01c0*/  UMOV UR6, 0x4 ;  /* 0x0000000400067882 */ /* 0x000fe40000000000 */
[----:B------:R-:W-:-:S04]  /*01d0*/  UIADD3 UR6, -UR6, 0x100000, URZ ;  /* 0x0010000006067890 */ /* 0x000fc8000fffe13f */
[----:B------:R-:W-:Y:S02]  /*01e0*/  USHF.L.U32 UR7, UR6, 0xb, URZ ;  /* 0x0000000b06077899 */ /* 0x000fe4000800063f */
[----:B------:R-:W-:Y:S02]  /*01f0*/  USHF.L.U32 UR6, UR6, 0x1, URZ ;  /* 0x0000000106067899 */ /* 0x000fe4000800063f */
[----:B0-----:R-:W-:Y:S02]  /*0200*/  ULEA UR8, UR8, UR4, 0x18 ;  /* 0x0000000408087291 */ /* 0x001fe4000f8ec03f */
[----:B------:R-:W-:-:S04]  /*0210*/  UIADD3 UR4, -UR5, 0x100000, URZ ;  /* 0x0010000005047890 */ /* 0x000fc8000fffe13f */
[----:B------:R-:W-:Y:S02]  /*0220*/  USHF.L.U32 UR5, UR4, 0xb, URZ ;  /* 0x0000000b04057899 */ /* 0x000fe4000800063f */
[----:B------:R-:W-:Y:S01]  /*0230*/  USHF.L.U32 UR4, UR4, 0x1, URZ ;  /* 0x0000000104047899 */ /* 0x000fe2000800063f */
[----:B------:R-:W0:Y:S11]  /*0240*/  FENCE.VIEW.ASYNC.S ;  /* 0x00000000000073c6 */ /* 0x000e360000000000 */
[----:B0-----:R0:W1:Y:S01]  /*0250*/  SYNCS.EXCH.64 URZ, [UR8], UR4 ;  /* 0x00000004083f75b2 */ /* 0x0010620008000100 */
[----:B------:R0:W2:Y:S01]  /*0260*/  SYNCS.EXCH.64 URZ, [UR8+0xc8], UR6 ;  /* 0x0000c806083f75b2 */ /* 0x0000a20008000100 */
[----:B------:R0:W3:Y:S01]  /*0270*/  SYNCS.EXCH.64 URZ, [UR8+0x8], UR4 ;  /* 0x00000804083f75b2 */ /* 0x0000e20008000100 */
[----:B------:R0:W4:Y:S01]  /*0280*/  SYNCS.EXCH.64 URZ, [UR8+0xd0], UR6 ;  /* 0x0000d006083f75b2 */ /* 0x0001220008000100 */
[----:B------:R0:W0:Y:S01]  /*0290*/  SYNCS.EXCH.64 URZ, [UR8+0x10], UR4 ;  /* 0x00001004083f75b2 */ /* 0x0000220008000100 */
        /* <DEDUP_REMOVED lines=45> */
[----:B-1234-:R-:W-:Y:S01]  /*0570*/  NOP ;  /* 0x0000000000007918 */ /* 0x01efe20000000000 */
.L_x_3:
[----:B0-----:R-:W-:Y:S05]  /*0580*/  BSYNC B0 ;  /* 0x0000000000007941 */ /* 0x001fea0003800000 */
.L_x_2:
[----:B------:R-:W-:Y:S01]  /*0590*/  SHF.R.S32.HI R7, RZ, 0x1f, R18 ;  /* 0x0000001fff077819 */ /* 0x000fe20000011412 */
[----:B------:R-:W0:Y:S01]  /*05a0*/  SHFL.IDX PT, R0, R0, RZ, 0x1f ;  /* 0x00001fff00007589 */ /* 0x000e2200000e0000 */
[----:B------:R-:W1:Y:S01]  /*05b0*/  S2UR UR8, SR_CTAID.X ;  /* 0x00000000000879c3 */ /* 0x000e620000002500 */
[----:B------:R-:W-:Y:S02]  /*05c0*/  ELECT P0, URZ, PT ;  /* 0x00000000003f782f */ /* 0x000fe40003800000 */
[----:B------:R-:W-:Y:S01]  /*05d0*/  LEA.HI R7, R7, R18, RZ, 0x7 ;  /* 0x0000001207077211 */ /* 0x000fe200078f38ff */
[----:B------:R-:W2:Y:S01]  /*05e0*/  S2R R4, SR_CTAID.Y ;  /* 0x0000000000047919 */ /* 0x000ea20000002600 */
[----:B------:R-:W-:Y:S01]  /*05f0*/  SHF.R.S32.HI R8, RZ, 0x1f, R3 ;  /* 0x0000001fff087819 */ /* 0x000fe20000011403 */
[----:B------:R-:W-:Y:S01]  /*0600*/  ULDC UR4, c[0x0][0x150] ;  /* 0x0000540000047ab9 */ /* 0x000fe20000000800 */
[----:B------:R-:W-:Y:S01]  /*0610*/  LOP3.LUT R7, R7, 0xffffff80, RZ, 0xc0, !PT ;  /* 0xffffff8007077812 */ /* 0x000fe200078ec0ff */
[----:B------:R-:W-:Y:S01]  /*0620*/  NOP ;  /* 0x0000000000007918 */ /* 0x000fe20000000000 */
[----:B------:R-:W-:Y:S01]  /*0630*/  LEA.HI R8, R8, R3, RZ, 0x2 ;  /* 0x0000000308087211 */ /* 0x000fe200078f10ff */
[----:B------:R-:W3:Y:S01]  /*0640*/  LDC R10, c[0x0][0x144] ;  /* 0x00005100ff0a7b82 */ /* 0x000ee20000000800 */
[----:B------:R-:W-:Y:S01]  /*0650*/  NOP ;  /* 0x0000000000007918 */ /* 0x000fe20000000000 */
[----:B------:R-:W-:Y:S01]  /*0660*/  IMAD.IADD R6, R18, 0x1, -R7 ;  /* 0x0000000112067824 */ /* 0x000fe200078e0a07 */
[----:B------:R-:W-:Y:S01]  /*0670*/  LOP3.LUT R8, R8, 0x3ffffffc, RZ, 0xc0, !PT ;  /* 0x3ffffffc08087812 */ /* 0x000fe200078ec0ff */
[----:B------:R-:W-:Y:S01]  /*0680*/  IMAD.MOV.U32 R23, RZ, RZ, 0x1 ;  /* 0x00000001ff177424 */ /* 0x000fe200078e00ff */
[----:B------:R-:W-:-:S02]  /*0690*/  ISETP.NE.AND P3, PT, R5, RZ, PT ;  /* 0x000000ff0500720c */ /* 0x000fc40003f65270 */
[----:B------:R-:W-:Y:S01]  /*06a0*/  SHF.R.S32.HI R7, RZ, 0x1f, R6 ;  /* 0x0000001fff077819 */ /* 0x000fe20000011406 */
[----:B------:R-:W-:Y:S01]  /*06b0*/  IMAD.IADD R8, R3, 0x1, -R8 ;  /* 0x0000000103087824 */ /* 0x000fe200078e0a08 */
[----:B------:R-:W4:Y:S02]  /*06c0*/  LDC R13, c[0x0][0x140] ;  /* 0x00005000ff0d7b82 */ /* 0x000f240000000800 */
[----:B------:R-:W-:Y:S02]  /*06d0*/  LEA.HI R7, R7, R6, RZ, 0x3 ;  /* 0x0000000607077211 */ /* 0x000fe400078f18ff */
[----:B0-----:R-:W-:Y:S02]  /*06e0*/  ISETP.NE.OR P0, PT, R0, RZ, !P0 ;  /* 0x000000ff0000720c */ /* 0x001fe40004705670 */
[--C-:B------:R-:W-:Y:S02]  /*06f0*/  SHF.R.S32.HI R0, RZ, 0x3, R7.reuse ;  /* 0x00000003ff007819 */ /* 0x100fe40000011407 */
[----:B------:R-:W-:-:S02]  /*0700*/  SHF.R.S32.HI R7, RZ, 0x1f, R7 ;  /* 0x0000001fff077819 */ /* 0x000fc40000011407 */
[----:B-1----:R-:W-:Y:S02]  /*0710*/  I2FP.F32.U32 R9, UR8 ;  /* 0x0000000800097c45 */ /* 0x002fe40008201000 */
[----:B------:R-:W-:-:S03]  /*0720*/  LEA.HI R7, R7, R0, RZ, 0x2 ;  /* 0x0000000007077211 */ /* 0x000fc600078f10ff */
[----:B------:R-:W-:Y:S01]  /*0730*/  FMUL R9, R9, UR4 ;  /* 0x0000000409097c20 */ /* 0x000fe20008400000 */
[----:B------:R-:W-:Y:S01]  /*0740*/  LOP3.LUT R7, R7, 0xfffffffc, RZ, 0xc0, !PT ;  /* 0xfffffffc07077812 */ /* 0x000fe200078ec0ff */
[----:B------:R-:W-:Y:S01]  /*0750*/  VOTEU.ALL UP0, P0 ;  /* 0x00000000003f7886 */ /* 0x000fe20000000000 */
[----:B--2---:R-:W-:Y:S01]  /*0760*/  I2FP.F32.U32 R3, R4 ;  /* 0x0000000400037245 */ /* 0x004fe20000201000 */
[----:B------:R-:W-:Y:S01]  /*0770*/  ULDC UR4, c[0x0][0x154] ;  /* 0x0000550000047ab9 */ /* 0x000fe20000000800 */
[----:B------:R-:W-:Y:S01]  /*0780*/  VOTEU.ALL UP1, P0 ;  /* 0x00000000003f7886 */ /* 0x000fe20000020000 */
[----:B------:R-:W0:Y:S01]  /*0790*/  F2I.U32.TRUNC.NTZ R9, R9 ;  /* 0x0000000900097305 */ /* 0x000e22000020f000 */
[----:B------:R-:W-:Y:S01]  /*07a0*/  IMAD.IADD R7, R0, 0x1, -R7 ;  /* 0x0000000100077824 */ /* 0x000fe200078e0a07 */
[----:B------:R-:W1:Y:S01]  /*07b0*/  @!UP0 S2UR UR7, SR_CgaCtaId ;  /* 0x00000000000789c3 */ /* 0x000e620000008800 */
[----:B------:R-:W-:Y:S01]  /*07c0*/  FMUL R12, R3, UR4 ;  /* 0x00000004030c7c20 */ /* 0x000fe20008400000 */
[----:B------:R-:W-:Y:S01]  /*07d0*/  UMOV UR4, 0x20 ;  /* 0x0000002000047882 */ /* 0x000fe20000000000 */
[----:B------:R-:W-:Y:S01]  /*07e0*/  IMAD R8, R8, 0x4, R7 ;  /* 0x0000000408087824 */ /* 0x000fe200078e0207 */
[----:B------:R-:W-:Y:S01]  /*07f0*/  @!UP0 UMOV UR6, 0x400 ;  /* 0x0000040000068882 */ /* 0x000fe20000000000 */
[----:B------:R-:W-:-:S04]  /*0800*/  @!UP0 UIADD3 UR4, -UR4, 0x100000, URZ ;  /* 0x0010000004048890 */ /* 0x000fc8000fffe13f */
[----:B------:R-:W-:Y:S02]  /*0810*/  @!UP0 USHF.L.U32 UR5, UR4, 0xb, URZ ;  /* 0x0000000b04058899 */ /* 0x000fe4000800063f */
[----:B------:R-:W-:Y:S01]  /*0820*/  @!UP0 USHF.L.U32 UR4, UR4, 0x1, URZ ;  /* 0x0000000104048899 */ /* 0x000fe2000800063f */
[----:B----4-:R-:W-:Y:S01]  /*0830*/  ISETP.EQ.U32.AND P2, PT, R13, 0x1, PT ;  /* 0x000000010d00780c */ /* 0x010fe20003f42070 */
[----:B------:R-:W2:Y:S01]  /*0840*/  F2I.U32.TRUNC.NTZ R12, R12 ;  /* 0x0000000c000c7305 */ /* 0x000ea2000020f000 */
[----:B------:R-:W-:Y:S01]  /*0850*/  LEA.HI R0, R8, R8, RZ, 0x1 ;  /* 0x0000000808007211 */ /* 0x000fe200078f08ff */
[----:B------:R-:W4:Y:S03]  /*0860*/  LDC R7, c[0x0][0x148] ;  /* 0x00005200ff077b82 */ /* 0x000f260000000800 */
[----:B------:R-:W-:Y:S01]  /*0870*/  LOP3.LUT R11, R0, 0xfffffffe, RZ, 0xc0, !PT ;  /* 0xfffffffe000b7812 */ /* 0x000fe200078ec0ff */
[----:B0-----:R-:W-:Y:S01]  /*0880*/  IMAD.MOV R15, RZ, RZ, -R9 ;  /* 0x000000ffff0f7224 */ /* 0x001fe200078e0a09 */
[----:B------:R-:W-:-:S03]  /*0890*/  SHF.R.S32.HI R9, RZ, 0x1f, R2 ;  /* 0x0000001fff097819 */ /* 0x000fc60000011402 */
[----:B---3--:R-:W-:Y:S01]  /*08a0*/  IMAD R3, R10, R15, UR8 ;  /* 0x000000080a037e24 */ /* 0x008fe2000f8e020f */
[----:B------:R-:W-:Y:S01]  /*08b0*/  LEA.HI R9, R9, R2, RZ, 0x2 ;  /* 0x0000000209097211 */ /* 0x000fe200078f10ff */
[C---:B------:R-:W-:Y:S02]  /*08c0*/  IMAD.IADD R0, R8.reuse, 0x1, -R11 ;  /* 0x0000000108007824 */ /* 0x040fe400078e0a0b */
[----:B------:R-:W-:Y:S01]  /*08d0*/  IMAD.SHL.U32 R11, R8, 0x4, RZ ;  /* 0x00000004080b7824 */ /* 0x000fe200078e00ff */
[----:B------:R-:W-:Y:S01]  /*08e0*/  LOP3.LUT R9, R9, 0xfffffffc, RZ, 0xc0, !PT ;  /* 0xfffffffc09097812 */ /* 0x000fe200078ec0ff */
[----:B--2---:R-:W-:Y:S01]  /*08f0*/  IMAD.MOV R24, RZ, RZ, -R12 ;  /* 0x000000ffff187224 */ /* 0x004fe200078e0a0c */
[----:B------:R-:W-:Y:S01]  /*0900*/  ISETP.NE.AND P4, PT, R0, R3, PT ;  /* 0x000000030000720c */ /* 0x000fe20003f85270 */
[----:B-1----:R-:W-:Y:S01]  /*0910*/  @!UP0 ULEA UR6, UR7, UR6, 0x18 ;  /* 0x0000000607068291 */ /* 0x002fe2000f8ec03f */
[----:B------:R-:W-:Y:S01]  /*0920*/  LOP3.LUT R22, R8, 0xc, R11, 0x78, !PT ;  /* 0x0000000c08167812 */ /* 0x000fe200078e780b */
[----:B------:R-:W-:Y:S01]  /*0930*/  IMAD.IADD R0, R2, 0x1, -R9 ;  /* 0x0000000102007824 */ /* 0x000fe200078e0a09 */
[----:B------:R-:W-:Y:S01]  /*0940*/  VOTEU.ALL UP0, P0 ;  /* 0x00000000003f7886 */ /* 0x000fe20000000000 */
[----:B------:R-:W-:Y:S01]  /*0950*/  LOP3.LUT P0, RZ, R6, 0x7, RZ, 0xc0, !PT ;  /* 0x0000000706ff7812 */ /* 0x000fe2000780c0ff */
[----:B------:R-:W-:-:S02]  /*0960*/  VIADD R6, R5, 0xffffffff ;  /* 0xffffffff05067836 */ /* 0x000fc40000000000 */
[----:B------:R-:W-:Y:S01]  /*0970*/  ISETP.NE.AND P1, PT, R0, 0x3, PT ;  /* 0x000000030000780c */ /* 0x000fe20003f25270 */
[----:B----4-:R-:W-:Y:S01]  /*0980*/  IMAD R9, R7, R24, R4 ;  /* 0x0000001807097224 */ /* 0x010fe200078e0204 */
[----:B------:R-:W-:Y:S02]  /*0990*/  ISETP.LT.U32.AND P0, PT, R22, 0x2, !P0 ;  /* 0x000000021600780c */ /* 0x000fe40004701070 */
[----:B------:R-:W-:Y:S01]  /*09a0*/  ISETP.EQ.OR P1, PT, R0, RZ, !P1 ;  /* 0x000000ff0000720c */ /* 0x000fe20004f22670 */
[----:B------:R-:W0:Y:S02]  /*09b0*/  FENCE.VIEW.ASYNC.S ;  /* 0x00000000000073c6 */ /* 0x000e240000000000 */
[----:B0-----:R0:W1:Y:S01]  /*09c0*/  @!UP0 SYNCS.EXCH.64 URZ, [UR6+0x1a0], UR4 ;  /* 0x0001a004063f85b2 */ /* 0x0010620008000100 */
[----:B------:R-:W-:Y:S02]  /*09d0*/  @P4 LEA.HI R2, R22, R22, RZ, 0x1 ;  /* 0x0000001616024211 */ /* 0x000fe400078f08ff */
[----:B------:R-:W-:-:S02]  /*09e0*/  ISETP.EQ.AND P1, PT, R5, RZ, P1 ;  /* 0x000000ff0500720c */ /* 0x000fc40000f22270 */
[----:B------:R-:W-:Y:S02]  /*09f0*/  @P4 SHF.R.S32.HI R2, RZ, 0x1, R2 ;  /* 0x00000001ff024819 */ /* 0x000fe40000011402 */
[----:B------:R-:W-:Y:S02]  /*0a00*/  ISETP.GE.U32.AND P6, PT, R6, 0x2, PT ;  /* 0x000000020600780c */ /* 0x000fe40003fc6070 */
[----:B------:R-:W-:Y:S02]  /*0a10*/  @P4 ISETP.NE.AND P5, PT, R2, R9, PT ;  /* 0x000000090200420c */ /* 0x000fe40003fa5270 */
[----:B------:R-:W-:Y:S02]  /*0a20*/  SEL R2, RZ, 0x1, !P0 ;  /* 0x00000001ff027807 */ /* 0x000fe40004000000 */
[----:B------:R-:W-:Y:S02]  /*0a30*/  @P4 SEL R23, RZ, 0x1, P5 ;  /* 0x00000001ff174807 */ /* 0x000fe40002800000 */
[----:B------:R-:W-:Y:S01]  /*0a40*/  SEL R19, RZ, 0x1, !P1 ;  /* 0x00000001ff137807 */ /* 0x000fe20004800000 */
[----:B------:R0:W2:Y:S01]  /*0a50*/  @!UP1 SYNCS.EXCH.64 URZ, [UR6+0x1a8], UR4 ;  /* 0x0001a804063f95b2 */ /* 0x0000a20008000100 */
[----:B------:R-:W-:Y:S01]  /*0a60*/  LOP3.LUT R23, R23, R2, RZ, 0xc0, !PT ;  /* 0x0000000217177212 */ /* 0x000fe200078ec0ff */
[----:B------:R-:W-:Y:S01]  /*0a70*/  NOP ;  /* 0x0000000000007918 */ /* 0x000fe20000000000 */
[----:B------:R-:W-:Y:S01]  /*0a80*/  SEL R19, R19, 0x2, P6 ;  /* 0x0000000213137807 */ /* 0x000fe20003000000 */
[----:B------:R-:W-:Y:S06]  /*0a90*/  @!P2 BRA `(.L_x_4) ;  /* 0x000000000008a947 */ /* 0x000fec0003800000 */
[----:B-12---:R-:W-:Y:S01]  /*0aa0*/  UCGABAR_ARV ;  /* 0x00000000000079c7 */ /* 0x006fe20008000000 */
[----:B------:R-:W-:Y:S05]  /*0ab0*/  BRA `(.L_x_5) ;  /* 0x0000000000047947 */ /* 0x000fea0003800000 */
.L_x_4:
[----:B-12---:R-:W-:Y:S01]  /*0ac0*/  NOP ;  /* 0x0000000000007918 */ /* 0x006fe20000000000 */
.L_x_5:
[----:B------:R-:W1:Y:S01]  /*0ad0*/  LDC R2, c[0x0][0x65c] ;  /* 0x00019700ff027b82 */ /* 0x000e620000000800 */
[----:B------:R-:W-:Y:S02]  /*0ae0*/  IMAD.U32 R8, RZ, RZ, UR8 ;  /* 0x00000008ff087e24 */ /* 0x000fe4000f8e00ff */
[----:B------:R-:W-:Y:S01]  /*0af0*/  IMAD.MOV.U32 R9, RZ, RZ, RZ ;  /* 0x000000ffff097224 */ /* 0x000fe200078e00ff */
[----:B-1----:R-:W-:-:S04]  /*0b00*/  ISETP.NE.AND P1, PT, R2, 0x1, PT ;  /* 0x000000010200780c */ /* 0x002fc80003f25270 */
[----:B------:R-:W-:-:S09]  /*0b10*/  P2R R5, PR, RZ, 0x2 ;  /* 0x00000002ff057803 */ /* 0x000fd20000000000 */
[----:B------:R-:W1:Y:S01]  /*0b20*/  @P1 LDC R17, c[0x0][0x10] ;  /* 0x00000400ff111b82 */ /* 0x000e620000000800 */
[----:B------:R-:W-:Y:S02]  /*0b30*/  @P1 IMAD.MOV.U32 R5, RZ, RZ, RZ ;  /* 0x000000ffff051224 */ /* 0x000fe400078e00ff */
[----:B------:R-:W-:-:S05]  /*0b40*/  @P1 IMAD.MOV.U32 R13, RZ, RZ, RZ ;  /* 0x000000ffff0d1224 */ /* 0x000fca00078e00ff */
[----:B------:R-:W2:Y:S01]  /*0b50*/  @!P1 LDC R11, c[0x0][0xc] ;  /* 0x00000300ff0b9b82 */ /* 0x000ea20000000800 */
[----:B-1----:R-:W-:-:S04]  /*0b60*/  @P1 IMAD.WIDE.U32 R16, R17, UR8, R4 ;  /* 0x0000000811101c25 */ /* 0x002fc8000f8e0004 */
[----:B------:R-:W-:Y:S02]  /*0b70*/  @P1 IMAD.IADD R17, R17, 0x1, R13 ;  /* 0x0000000111111824 */ /* 0x000fe400078e020d */
[----:B--2---:R-:W-:-:S04]  /*0b80*/  @!P1 IMAD.WIDE.U32 R8, R4, R11, R8 ;  /* 0x0000000b04089225 */ /* 0x004fc800078e0008 */
[----:B------:R-:W-:Y:S02]  /*0b90*/  @!P1 IMAD.MOV.U32 R16, RZ, RZ, R8 ;  /* 0x000000ffff109224 */ /* 0x000fe400078e0008 */
[----:B------:R-:W-:Y:S01]  /*0ba0*/  @!P1 IMAD.MOV.U32 R17, RZ, RZ, R9 ;  /* 0x000000ffff119224 */ /* 0x000fe200078e0009 */
[----:B------:R-:W-:Y:S06]  /*0bb0*/  @!P2 BRA `(.L_x_6) ;  /* 0x00000000000ca947 */ /* 0x000fec0003800000 */
[----:B------:R-:W-:Y:S01]  /*0bc0*/  UCGABAR_WAIT ;  /* 0x0000000000007dc7 */ /* 0x000fe20008000000 */
[----:B------:R-:W-:Y:S01]  /*0bd0*/  CCTL.IVALL ;  /* 0x00000000ff00798f */ /* 0x000fe20002000000 */
[----:B------:R-:W-:Y:S05]  /*0be0*/  BRA `(.L_x_7) ;  /* 0x0000000000047947 */ /* 0x000fea0003800000 */
.L_x_6:
[----:B------:R-:W-:Y:S06]  /*0bf0*/  BAR.SYNC.DEFER_BLOCKING 0x0 ;  /* 0x0000000000007b1d */ /* 0x000fec0000010000 */
.L_x_7:
[----:B------:R-:W-:Y:S05]  /*0c00*/  @!P3 BRA `(.L_x_8) ;  /* 0x00000040004cb947 */ /* 0x000fea0003800000 */
[----:B------:R-:W-:-:S13]  /*0c10*/  ISETP.GT.U32.AND P0, PT, R6, 0x1, PT ;  /* 0x000000010600780c */ /* 0x000fda0003f04070 */
[----:B0-----:R-:W-:Y:S05]  /*0c20*/  @P0 EXIT ;  /* 0x000000000000094d */ /* 0x001fea0003800000 */
[----:B------:R-:W-:Y:S01]  /*0c30*/  ULDC.64 UR4, c[0x0][0x650] ;  /* 0x0001940000047ab9 */ /* 0x000fe20000000a00 */
[----:B------:R-:W-:Y:S01]  /*0c40*/  PRMT R0, RZ, 0x7610, R0 ;  /* 0x00007610ff007816 */ /* 0x000fe20000000000 */
[----:B------:R-:W-:Y:S01]  /*0c50*/  IMAD.MOV.U32 R62, RZ, RZ, -0x1 ;  /* 0xffffffffff3e7424 */ /* 0x000fe200078e00ff */
[----:B------:R-:W-:Y:S01]  /*0c60*/  ISETP.GE.U32.AND P0, PT, R16, UR4, PT ;  /* 0x0000000410007c0c */ /* 0x000fe2000bf06070 */
[----:B------:R-:W-:Y:S02]  /*0c70*/  IMAD.MOV.U32 R60, RZ, RZ, -0x1 ;  /* 0xffffffffff3c7424 */ /* 0x000fe400078e00ff */
[----:B------:R-:W-:Y:S01]  /*0c80*/  IMAD.MOV.U32 R57, RZ, RZ, -0x1 ;  /* 0xffffffffff397424 */ /* 0x000fe200078e00ff */
[----:B------:R-:W-:-:S13]  /*0c90*/  ISETP.GE.U32.AND.EX P0, PT, R17, UR5, PT, P0 ;  /* 0x0000000511007c0c */ /* 0x000fda000bf06100 */
[----:B------:R-:W-:Y:S05]  /*0ca0*/  @P0 BRA `(.L_x_9) ;  /* 0x0000000400280947 */ /* 0x000fea0003800000 */
[----:B------:R-:W0:Y:S01]  /*0cb0*/  LDC.64 R20, c[0x0][0x628] ;  /* 0x00018a00ff147b82 */ /* 0x000e220000000a00 */
[----:B------:R-:W-:Y:S02]  /*0cc0*/  IMAD.MOV.U32 R8, RZ, RZ, R16 ;  /* 0x000000ffff087224 */ /* 0x000fe400078e0010 */
[----:B------:R-:W-:-:S05]  /*0cd0*/  IMAD.MOV.U32 R9, RZ, RZ, R17 ;  /* 0x000000ffff097224 */ /* 0x000fca00078e0011 */
[----:B------:R-:W1:Y:S08]  /*0ce0*/  LDC R0, c[0x0][0x630] ;  /* 0x00018c00ff007b82 */ /* 0x000e700000000800 */
[----:B------:R-:W2:Y:S01]  /*0cf0*/  LDC.64 R26, c[0x0][0x620] ;  /* 0x00018800ff1a7b82 */ /* 0x000ea20000000a00 */
[----:B0-----:R-:W-:-:S04]  /*0d00*/  ISETP.NE.U32.AND P0, PT, R20, RZ, PT ;  /* 0x000000ff1400720c */ /* 0x001fc80003f05070 */
[----:B------:R-:W-:-:S13]  /*0d10*/  ISETP.NE.AND.EX P0, PT, R21, RZ, PT, P0 ;  /* 0x000000ff1500720c */ /* 0x000fda0003f05300 */
[----:B-12---:R-:W-:Y:S05]  /*0d20*/  @!P0 BRA `(.L_x_10) ;  /* 0x0000000000288947 */ /* 0x006fea0003800000 */
[----:B------:R-:W0:Y:S02]  /*0d30*/  LDC R13, c[0x0][0x634] ;  /* 0x00018d00ff0d7b82 */ /* 0x000e240000000800 */
[----:B0-----:R-:W-:-:S05]  /*0d40*/  IADD3 R13, P0, R16, R13, RZ ;  /* 0x0000000d100d7210 */ /* 0x001fca0007f1e0ff */
[----:B------:R-:W-:-:S04]  /*0d50*/  IMAD.X R15, RZ, RZ, R17, P0 ;  /* 0x000000ffff0f7224 */ /* 0x000fc800000e0611 */
[----:B------:R-:W-:-:S04]  /*0d60*/  IMAD.WIDE.U32 R8, R15, R20, RZ ;  /* 0x000000140f087225 */ /* 0x000fc800078e00ff */
[----:B------:R-:W-:-:S04]  /*0d70*/  IMAD.WIDE.U32 R10, P0, R13, R21, R8 ;  /* 0x000000150d0a7225 */ /* 0x000fc80007800008 */
[----:B------:R-:W-:-:S04]  /*0d80*/  IMAD.WIDE.U32 R8, R13, R20, RZ ;  /* 0x000000140d087225 */ /* 0x000fc800078e00ff */
[----:B------:R-:W-:Y:S01]  /*0d90*/  IMAD.X R13, RZ, RZ, RZ, P0 ;  /* 0x000000ffff0d7224 */ /* 0x000fe200000e06ff */
[----:B------:R-:W-:Y:S01]  /*0da0*/  IADD3 RZ, P0, R9, R10, RZ ;  /* 0x0000000a09ff7210 */ /* 0x000fe20007f1e0ff */
[----:B------:R-:W-:-:S04]  /*0db0*/  IMAD.MOV.U32 R12, RZ, RZ, R11 ;  /* 0x000000ffff0c7224 */ /* 0x000fc800078e000b */
[----:B------:R-:W-:-:S08]  /*0dc0*/  IMAD.WIDE.U32.X R8, R15, R21, R12, P0 ;  /* 0x000000150f087225 */ /* 0x000fd000000e040c */
.L_x_10:
[----:B------:R-:W0:Y:S01]  /*0dd0*/  LDC.64 R20, c[0x0][0x640] ;  /* 0x00019000ff147b82 */ /* 0x000e220000000a00 */
[--C-:B------:R-:W-:Y:S01]  /*0de0*/  SHF.R.U64 R57, R8, R0, R9.reuse ;  /* 0x0000000008397219 */ /* 0x100fe20000001209 */
[----:B------:R-:W-:Y:S01]  /*0df0*/  IMAD R28, R7, R24, R4 ;  /* 0x00000018071c7224 */ /* 0x000fe200078e0204 */
[----:B------:R-:W-:Y:S01]  /*0e00*/  SHF.R.U32.HI R0, RZ, R0, R9 ;  /* 0x00000000ff007219 */ /* 0x000fe20000011609 */
[----:B------:R-:W-:Y:S01]  /*0e10*/  IMAD.MOV.U32 R25, RZ, RZ, 0x1 ;  /* 0x00000001ff197424 */ /* 0x000fe200078e00ff */
[----:B------:R-:W-:-:S03]  /*0e20*/  IADD3 R5, P0, RZ, -R57, RZ ;  /* 0x80000039ff057210 */ /* 0x000fc60007f1e0ff */
[----:B------:R-:W1:Y:S02]  /*0e30*/  LDC R6, c[0x0][0x618] ;  /* 0x00018600ff067b82 */ /* 0x000e640000000800 */
[----:B------:R-:W-:-:S04]  /*0e40*/  IMAD.X R9, RZ, RZ, ~R0, P0 ;  /* 0x000000ffff097224 */ /* 0x000fc800000e0e00 */
[-C--:B------:R-:W-:Y:S02]  /*0e50*/  IMAD R0, R9, R26.reuse, RZ ;  /* 0x0000001a09007224 */ /* 0x080fe400078e02ff */
[----:B------:R-:W2:Y:S01]  /*0e60*/  LDC R11, c[0x0][0x608] ;  /* 0x00018200ff0b7b82 */ /* 0x000ea20000000800 */
[----:B------:R-:W-:-:S04]  /*0e70*/  IMAD.WIDE.U32 R8, R5, R26, R16 ;  /* 0x0000001a05087225 */ /* 0x000fc800078e0010 */
[----:B------:R-:W-:-:S03]  /*0e80*/  IMAD R5, R5, R27, R0 ;  /* 0x0000001b05057224 */ /* 0x000fc600078e0200 */
[----:B------:R-:W3:Y:S01]  /*0e90*/  LDC R12, c[0x0][0x658] ;  /* 0x00019600ff0c7b82 */ /* 0x000ee20000000800 */
[----:B0-----:R-:W-:Y:S01]  /*0ea0*/  ISETP.NE.U32.AND P0, PT, R20, RZ, PT ;  /* 0x000000ff1400720c */ /* 0x001fe20003f05070 */
[----:B------:R-:W-:Y:S02]  /*0eb0*/  IMAD.IADD R5, R9, 0x1, R5 ;  /* 0x0000000109057824 */ /* 0x000fe400078e0205 */
[----:B------:R-:W-:Y:S01]  /*0ec0*/  IMAD.MOV.U32 R9, RZ, RZ, -0x1 ;  /* 0xffffffffff097424 */ /* 0x000fe200078e00ff */
[----:B------:R-:W-:-:S03]  /*0ed0*/  ISETP.NE.AND.EX P0, PT, R21, RZ, PT, P0 ;  /* 0x000000ff1500720c */ /* 0x000fc60003f05300 */
[----:B------:R-:W0:Y:S01]  /*0ee0*/  LDC R15, c[0x0][0x600] ;  /* 0x00018000ff0f7b82 */ /* 0x000e220000000800 */
[-CC-:B-1----:R-:W-:Y:S02]  /*0ef0*/  SHF.R.U64 R13, R8, R6.reuse, R5.reuse ;  /* 0x00000006080d7219 */ /* 0x182fe40000001205 */
[----:B------:R-:W-:-:S05]  /*0f00*/  SHF.R.U32.HI R0, RZ, R6, R5 ;  /* 0x00000006ff007219 */ /* 0x000fca0000011605 */
[----:B------:R-:W1:Y:S01]  /*0f10*/  LDC R14, c[0x0][0x648] ;  /* 0x00019200ff0e7b82 */ /* 0x000e620000000800 */
[-CC-:B--2---:R-:W-:Y:S02]  /*0f20*/  SHF.R.U64 R29, R13, R11.reuse, R0.reuse ;  /* 0x0000000b0d1d7219 */ /* 0x184fe40000001200 */
[----:B------:R-:W-:-:S05]  /*0f30*/  SHF.R.U32.HI R5, RZ, R11, R0 ;  /* 0x0000000bff057219 */ /* 0x000fca0000011600 */
[----:B------:R-:W2:Y:S01]  /*0f40*/  LDC R26, c[0x0][0x638] ;  /* 0x00018e00ff1a7b82 */ /* 0x000ea20000000800 */
[-CC-:B---3--:R-:W-:Y:S02]  /*0f50*/  SHF.R.U64 R24, R29, R12.reuse, R5.reuse ;  /* 0x0000000c1d187219 */ /* 0x188fe40000001205 */
[-C--:B------:R-:W-:Y:S02]  /*0f60*/  SHF.L.U32 R0, R9, R12.reuse, RZ ;  /* 0x0000000c09007219 */ /* 0x080fe400000006ff */
[----:B------:R-:W-:Y:S01]  /*0f70*/  SHF.R.U32.HI R5, RZ, R12, R5 ;  /* 0x0000000cff057219 */ /* 0x000fe20000011605 */
[----:B------:R-:W-:Y:S01]  /*0f80*/  IMAD.MOV.U32 R4, RZ, RZ, R24 ;  /* 0x000000ffff047224 */ /* 0x000fe200078e0018 */
[----:B------:R-:W-:Y:S01]  /*0f90*/  LOP3.LUT R10, RZ, R0, RZ, 0x33, !PT ;  /* 0x00000000ff0a7212 */ /* 0x000fe200078e33ff */
[----:B------:R-:W3:Y:S01]  /*0fa0*/  LDC R27, c[0x0][0x610] ;  /* 0x00018400ff1b7b82 */ /* 0x000ee20000000800 */
[----:B------:R-:W-:Y:S05]  /*0fb0*/  @!P0 BRA `(.L_x_11) ;  /* 0x0000000000288947 */ /* 0x000fea0003800000 */
[----:B------:R-:W4:Y:S02]  /*0fc0*/  LDC R9, c[0x0][0x64c] ;  /* 0x00019300ff097b82 */ /* 0x000f240000000800 */
[----:B----4-:R-:W-:-:S05]  /*0fd0*/  IADD3 R9, P0, R24, R9, RZ ;  /* 0x0000000918097210 */ /* 0x010fca0007f1e0ff */
        /* <DEDUP_REMOVED lines=8> */
.L_x_11:
[----:B-1----:R-:W-:Y:S01]  /*1060*/  SHF.R.U64 R4, R4, R14, R5 ;  /* 0x0000000e04047219 */ /* 0x002fe20000001205 */
[----:B0-----:R-:W-:Y:S01]  /*1070*/  VIADD R6, R15, 0xffffffff ;  /* 0xffffffff0f067836 */ /* 0x001fe20000000000 */
[----:B------:R-:W-:Y:S02]  /*1080*/  SHF.L.U32 R0, R25, R12, RZ ;  /* 0x0000000c19007219 */ /* 0x000fe400000006ff */
[----:B------:R-:W-:Y:S01]  /*1090*/  LOP3.LUT R5, R29, R10, RZ, 0xc0, !PT ;  /* 0x0000000a1d057212 */ /* 0x000fe200078ec0ff */
[----:B------:R-:W-:Y:S01]  /*10a0*/  IMAD.MOV R7, RZ, RZ, -R4 ;  /* 0x000000ffff077224 */ /* 0x000fe200078e0a04 */
[----:B------:R-:W-:Y:S02]  /*10b0*/  SEL R3, R3, R28, !P1 ;  /* 0x0000001c03037207 */ /* 0x000fe40004800000 */
[----:B------:R-:W-:Y:S01]  /*10c0*/  LOP3.LUT R6, R13, R6, RZ, 0xc0, !PT ;  /* 0x000000060d067212 */ /* 0x000fe200078ec0ff */
[----:B------:R-:W-:Y:S02]  /*10d0*/  IMAD R4, R0, R4, R5 ;  /* 0x0000000400047224 */ /* 0x000fe400078e0205 */
[----:B--2---:R-:W-:-:S02]  /*10e0*/  IMAD R0, R7, R26, R24 ;  /* 0x0000001a07007224 */ /* 0x004fc400078e0218 */
[----:B---3--:R-:W-:Y:S02]  /*10f0*/  IMAD R3, R4, R27, R3 ;  /* 0x0000001b04037224 */ /* 0x008fe400078e0203 */
[----:B------:R-:W-:Y:S02]  /*1100*/  IMAD R62, R0, R15, R6 ;  /* 0x0000000f003e7224 */ /* 0x000fe400078e0206 */
[----:B------:R-:W-:-:S03]  /*1110*/  IMAD.MOV.U32 R4, RZ, RZ, 0x1 ;  /* 0x00000001ff047424 */ /* 0x000fc600078e00ff */
[----:B------:R-:W-:Y:S02]  /*1120*/  SEL R60, R62, R3, !P1 ;  /* 0x000000033e3c7207 */ /* 0x000fe40004800000 */
[----:B------:R-:W-:Y:S02]  /*1130*/  PRMT R0, R4, 0x7610, R0 ;  /* 0x0000761004007816 */ /* 0x000fe40000000000 */
[----:B------:R-:W-:-:S07]  /*1140*/  SEL R62, R3, R62, !P1 ;  /* 0x0000003e033e7207 */ /* 0x000fce0004800000 */
.L_x_9:
[----:B------:R-:W-:-:S08]  /*1150*/  NOP ;  /* 0x0000000000007918 */ /* 0x000fd00000000000 */
[----:B------:R-:W0:Y:S02]  /*1160*/  USETMAXREG.TRY_ALLOC.CTAPOOL UP0, 0xe8 ;  /* 0x000000e8000079c8 */ /* 0x000e240008000600 */
[----:B0-----:R-:W-:-:S13]  /*1170*/  PLOP3.LUT P0, PT, PT, PT, UP0, 0x80, 0x0 ;  /* 0x000000000000781c */ /* 0x001fda0003f0f008 */
[----:B------:R-:W-:Y:S05]  /*1180*/  @!P0 BRA `(.L_x_9) ;  /* 0xfffffffc00f08947 */ /* 0x000fea000383ffff */
[----:B------:R-:W-:Y:S01]  /*1190*/  ULDC.64 UR4, c[0x0][0x598] ;  /* 0x0001660000047ab9 */ /* 0x000fe20000000a00 */
[----:B------:R-:W-:Y:S01]  /*11a0*/  ULDC.64 UR36, c[0x0][0x208] ;  /* 0x0000820000247ab9 */ /* 0x000fe20000000a00 */
[----:B------:R-:W-:-:S04]  /*11b0*/  ISETP.NE.U32.AND P0, PT, RZ, UR4, PT ;  /* 0x00000004ff007c0c */ /* 0x000fc8000bf05070 */
[----:B------:R-:W-:-:S13]  /*11c0*/  ISETP.NE.AND.EX P0, PT, RZ, UR5, PT, P0 ;  /* 0x00000005ff007c0c */ /* 0x000fda000bf05300 */
[----:B------:R-:W-:Y:S05]  /*11d0*/  @!P0 BRA `(.L_x_12) ;  /* 0x00000000001c8947 */ /* 0x000fea0003800000 */
[----:B------:R-:W0:Y:S02]  /*11e0*/  LDC.64 R4, c[0x0][0x598] ;  /* 0x00016600ff047b82 */ /* 0x000e240000000a00 */
[----:B0-----:R-:W2:Y:S02]  /*11f0*/  LDG.E.64 R4, desc[UR36][R4.64] ;  /* 0x0000002404047981 */ /* 0x001ea4000c1e1b00 */
[----:B--2---:R-:W-:-:S04]  /*1200*/  ISETP.NE.U32.AND P0, PT, R4, RZ, PT ;  /* 0x000000ff0400720c */ /* 0x004fc80003f05070 */
[----:B------:R-:W-:-:S13]  /*1210*/  ISETP.NE.AND.EX P0, PT, R5, RZ, PT, P0 ;  /* 0x000000ff0500720c */ /* 0x000fda0003f05300 */
[----:B------:R-:W-:Y:S05]  /*1220*/  @!P0 BRA `(.L_x_12) ;  /* 0x0000000000088947 */ /* 0x000fea0003800000 */
[----:B------:R0:W5:Y:S01]  /*1230*/  LD.E R56, desc[UR36][R4.64] ;  /* 0x0000002404387980 */ /* 0x000162000c101900 */
[----:B------:R-:W-:Y:S05]  /*1240*/  BRA `(.L_x_13) ;  /* 0x0000000000247947 */ /* 0x000fea0003800000 */
.L_x_12:
[----:B------:R-:W-:Y:S02]  /*1250*/  ULDC.64 UR4, c[0x0][0x588] ;  /* 0x0001620000047ab9 */ /* 0x000fe40000000a00 */
[----:B------:R-:W-:-:S04]  /*1260*/  ISETP.NE.U32.AND P0, PT, RZ, UR4, PT ;  /* 0x00000004ff007c0c */ /* 0x000fc8000bf05070 */
[----:B------:R-:W-:-:S13]  /*1270*/  ISETP.NE.AND.EX P0, PT, RZ, UR5, PT, P0 ;  /* 0x00000005ff007c0c */ /* 0x000fda000bf05300 */
[----:B------:R-:W-:Y:S05]  /*1280*/  @!P0 BRA `(.L_x_14) ;  /* 0x00000000000c8947 */ /* 0x000fea0003800000 */
[----:B------:R-:W0:Y:S02]  /*1290*/  LDC.64 R4, c[0x0][0x588] ;  /* 0x00016200ff047b82 */ /* 0x000e240000000a00 */
[----:B0-----:R1:W5:Y:S01]  /*12a0*/  LDG.E R56, desc[UR36][R4.64] ;  /* 0x0000002404387981 */ /* 0x001362000c1e1900 */
[----:B------:R-:W-:Y:S05]  /*12b0*/  BRA `(.L_x_13) ;  /* 0x0000000000087947 */ /* 0x000fea0003800000 */
.L_x_14:
[----:B------:R-:W-:Y:S02]  /*12c0*/  ULDC UR4, c[0x0][0x580] ;  /* 0x0001600000047ab9 */ /* 0x000fe40000000800 */
[----:B------:R-:W-:-:S07]  /*12d0*/  IMAD.U32 R56, RZ, RZ, UR4 ;  /* 0x00000004ff387e24 */ /* 0x000fce000f8e00ff */
.L_x_13:
[----:B------:R-:W-:Y:S02]  /*12e0*/  ULDC.64 UR4, c[0x0][0x5a0] ;  /* 0x0001680000047ab9 */ /* 0x000fe40000000a00 */
[----:B------:R-:W-:-:S04]  /*12f0*/  ISETP.NE.U32.AND P0, PT, RZ, UR4, PT ;  /* 0x00000004ff007c0c */ /* 0x000fc8000bf05070 */
[----:B------:R-:W-:-:S13]  /*1300*/  ISETP.NE.AND.EX P0, PT, RZ, UR5, PT, P0 ;  /* 0x00000005ff007c0c */ /* 0x000fda000bf05300 */
[----:B------:R-:W-:Y:S05]  /*1310*/  @!P0 BRA `(.L_x_15) ;  /* 0x00000000001c8947 */ /* 0x000fea0003800000 */
[----:B01----:R-:W0:Y:S02]  /*1320*/  LDC.64 R4, c[0x0][0x5a0] ;  /* 0x00016800ff047b82 */ /* 0x003e240000000a00 */
[----:B0-----:R-:W2:Y:S02]  /*1330*/  LDG.E.64 R4, desc[UR36][R4.64] ;  /* 0x0000002404047981 */ /* 0x001ea4000c1e1b00 */
[----:B--2---:R-:W-:-:S04]  /*1340*/  ISETP.NE.U32.AND P0, PT, R4, RZ, PT ;  /* 0x000000ff0400720c */ /* 0x004fc80003f05070 */
[----:B------:R-:W-:-:S13]  /*1350*/  ISETP.NE.AND.EX P0, PT, R5, RZ, PT, P0 ;  /* 0x000000ff0500720c */ /* 0x000fda0003f05300 */
[----:B------:R-:W-:Y:S05]  /*1360*/  @!P0 BRA `(.L_x_15) ;  /* 0x0000000000088947 */ /* 0x000fea0003800000 */
[----:B------:R0:W5:Y:S01]  /*1370*/  LD.E R58, desc[UR36][R4.64] ;  /* 0x00000024043a7980 */ /* 0x000162000c101900 */
[----:B------:R-:W-:Y:S05]  /*1380*/  BRA `(.L_x_16) ;  /* 0x0000000000247947 */ /* 0x000fea0003800000 */
.L_x_15:
[----:B------:R-:W-:Y:S02]  /*1390*/  ULDC.64 UR4, c[0x0][0x590] ;  /* 0x0001640000047ab9 */ /* 0x000fe40000000a00 */
[----:B------:R-:W-:-:S04]  /*13a0*/  ISETP.NE.U32.AND P0, PT, RZ, UR4, PT ;  /* 0x00000004ff007c0c */ /* 0x000fc8000bf05070 */
[----:B------:R-:W-:-:S13]  /*13b0*/  ISETP.NE.AND.EX P0, PT, RZ, UR5, PT, P0 ;  /* 0x00000005ff007c0c */ /* 0x000fda000bf05300 */
[----:B------:R-:W-:Y:S05]  /*13c0*/  @!P0 BRA `(.L_x_17) ;  /* 0x00000000000c8947 */ /* 0x000fea0003800000 */
[----:B------:R-:W2:Y:S02]  /*13d0*/  LDC.64 R58, c[0x0][0x590] ;  /* 0x00016400ff3a7b82 */ /* 0x000ea40000000a00 */
[----:B--2---:R2:W5:Y:S01]  /*13e0*/  LDG.E R58, desc[UR36][R58.64] ;  /* 0x000000243a3a7981 */ /* 0x004562000c1e1900 */
[----:B------:R-:W-:Y:S05]  /*13f0*/  BRA `(.L_x_16) ;  /* 0x0000000000087947 */ /* 0x000fea0003800000 */
.L_x_17:
[----:B------:R-:W-:Y:S02]  /*1400*/  ULDC UR4, c[0x0][0x584] ;  /* 0x0001610000047ab9 */ /* 0x000fe40000000800 */
[----:B------:R-:W-:-:S07]  /*1410*/  IMAD.U32 R58, RZ, RZ, UR4 ;  /* 0x00000004ff3a7e24 */ /* 0x000fce000f8e00ff */
.L_x_16:
[----:B------:R-:W-:-:S13]  /*1420*/  LOP3.LUT P0, RZ, R0, 0xff, RZ, 0xc0, !PT ;  /* 0x000000ff00ff7812 */ /* 0x000fda000780c0ff */
[----:B------:R-:W-:Y:S05]  /*1430*/  @!P0 EXIT ;  /* 0x000000000000894d */ /* 0x000fea0003800000 */
[----:B------:R-:W-:Y:S01]  /*1440*/  ULDC UR4, c[0x0][0x28c] ;  /* 0x0000a30000047ab9 */ /* 0x000fe20000000800 */
[----:B------:R-:W-:Y:S01]  /*1450*/  LOP3.LUT R74, R19, 0x1, RZ, 0xfc, !PT ;  /* 0x00000001134a7812 */ /* 0x000fe200078efcff */
[----:B------:R-:W-:Y:S01]  /*1460*/  UIADD3 UR4, UR4, 0xf, URZ ;  /* 0x0000000f04047890 */ /* 0x000fe2000fffe03f */
[----:B------:R-:W-:Y:S01]  /*1470*/  UMOV UR38, URZ ;  /* 0x0000003f00267c82 */ /* 0x000fe20008000000 */
[----:B------:R-:W-:Y:S02]  /*1480*/  UMOV UR39, URZ ;  /* 0x0000003f00277c82 */ /* 0x000fe40008000000 */
[----:B------:R-:W-:-:S04]  /*1490*/  USHF.R.S32.HI UR5, URZ, 0x1f, UR4 ;  /* 0x0000001f3f057899 */ /* 0x000fc80008011404 */
[----:B------:R-:W-:-:S04]  /*14a0*/  ULEA.HI UR5, UR5, UR4, URZ, 0x4 ;  /* 0x0000000405057291 */ /* 0x000fc8000f8f203f */
[----:B------:R-:W-:-:S12]  /*14b0*/  USHF.R.S32.HI UR40, URZ, 0x4, UR5 ;  /* 0x000000043f287899 */ /* 0x000fd80008011405 */
.L_x_97:
[----:B------:R-:W-:Y:S01]  /*14c0*/  LOP3.LUT R0, R18, 0x80, RZ, 0xc0, !PT ;  /* 0x0000008012007812 */ /* 0x000fe200078ec0ff */
[----:B---3--:R-:W3:Y:S01]  /*14d0*/  S2UR UR6, SR_CgaCtaId ;  /* 0x00000000000679c3 */ /* 0x008ee20000008800 */
[----:B------:R-:W-:Y:S02]  /*14e0*/  UMOV UR41, 0x400 ;  /* 0x0000040000297882 */ /* 0x000fe40000000000 */
[----:B------:R-:W-:-:S06]  /*14f0*/  SHF.R.U32.HI R0, RZ, 0x7, R0 ;  /* 0x00000007ff007819 */ /* 0x000fcc0000011600 */
[----:B----4-:R-:W4:Y:S01]  /*1500*/  SHFL.IDX PT, R0, R0, RZ, 0x1f ;  /* 0x00001fff00007589 */ /* 0x010f2200000e0000 */
[----:B---3--:R-:W-:Y:S01]  /*1510*/  ULEA UR41, UR6, UR41, 0x18 ;  /* 0x0000002906297291 */ /* 0x008fe2000f8ec03f */
[----:B----4-:R-:W-:-:S13]  /*1520*/  R2UR UR4, R0 ;  /* 0x00000000000472ca */ /* 0x010fda00000e0000 */
[----:B------:R-:W-:-:S04]  /*1530*/  ULEA.HI UR5, UR4, UR4, URZ, 0x1 ;  /* 0x0000000404057291 */ /* 0x000fc8000f8f083f */
[----:B------:R-:W-:-:S04]  /*1540*/  ULOP3.LUT UR5, UR5, 0x1ffffe, URZ, 0xc0, !UPT ;  /* 0x001ffffe05057892 */ /* 0x000fc8000f8ec03f */
[----:B------:R-:W-:-:S03]  /*1550*/  UIADD3 UR5, UR4, -UR5, URZ ;  /* 0x8000000504057290 */ /* 0x000fc6000fffe03f */
[----:B------:R-:W-:Y:S01]  /*1560*/  ULDC UR4, c[0x0][0x28c] ;  /* 0x0000a30000047ab9 */ /* 0x000fe20000000800 */
[----:B------:R-:W-:Y:S01]  /*1570*/  ULEA UR5, UR5, UR41, 0xb ;  /* 0x0000002905057291 */ /* 0x000fe2000f8e583f */
[----:B------:R-:W-:-:S03]  /*1580*/  ISETP.LT.AND P0, PT, RZ, UR4, PT ;  /* 0x00000004ff007c0c */ /* 0x000fc6000bf01270 */
[----:B------:R-:W-:-:S04]  /*1590*/  UIADD3 UR5, UR5, 0x280, URZ ;  /* 0x0000028005057890 */ /* 0x000fc8000fffe03f */
[----:B------:R-:W-:-:S04]  /*15a0*/  USHF.R.U32.HI UR5, URZ, 0x4, UR5 ;  /* 0x000000043f057899 */ /* 0x000fc80008011605 */
[----:B------:R-:W-:Y:S02]  /*15b0*/  ULOP3.LUT UR42, UR5, 0x3fff, URZ, 0xc0, !UPT ;  /* 0x00003fff052a7892 */ /* 0x000fe4000f8ec03f */
[----:B01---5:R-:W-:Y:S10]  /*15c0*/  @P0 BRA `(.L_x_18) ;  /* 0x0000000000400947 */ /* 0x023ff40003800000 */
[----:B------:R-:W-:Y:S01]  /*15d0*/  MOV R0, 0x0 ;  /* 0x0000000000007802 */ /* 0x000fe20000000f00 */
[----:B------:R-:W-:Y:S01]  /*15e0*/  ULDC.64 UR4, c[0x4][0x68] ;  /* 0x01001a0000047ab9 */ /* 0x000fe20000000a00 */
[----:B------:R-:W-:Y:S01]  /*15f0*/  ULDC.64 UR6, c[0x4][0x8] ;  /* 0x0100020000067ab9 */ /* 0x000fe20000000a00 */
[----:B01----:R-:W-:Y:S01]  /*1600*/  IMAD.U32 R4, RZ, RZ, UR4 ;  /* 0x00000004ff047e24 */ /* 0x003fe2000f8e00ff */
[----:B------:R0:W1:Y:S01]  /*1610*/  LDC.64 R14, c[0x4][R0] ;  /* 0x01000000000e7b82 */ /* 0x0000620000000a00 */
[----:B------:R-:W-:Y:S01]  /*1620*/  IMAD.U32 R5, RZ, RZ, UR5 ;  /* 0x00000005ff057e24 */ /* 0x000fe2000f8e00ff */
[----:B------:R-:W-:Y:S01]  /*1630*/  ULDC.64 UR4, c[0x4][0x70] ;  /* 0x01001c0000047ab9 */ /* 0x000fe20000000a00 */
[----:B------:R-:W-:Y:S02]  /*1640*/  IMAD.U32 R10, RZ, RZ, UR6 ;  /* 0x00000006ff0a7e24 */ /* 0x000fe4000f8e00ff */
[----:B------:R-:W-:Y:S02]  /*1650*/  IMAD.U32 R6, RZ, RZ, UR4 ;  /* 0x00000004ff067e24 */ /* 0x000fe4000f8e00ff */
[----:B------:R-:W-:-:S02]  /*1660*/  IMAD.U32 R7, RZ, RZ, UR5 ;  /* 0x00000005ff077e24 */ /* 0x000fc4000f8e00ff */
[----:B------:R-:W-:Y:S02]  /*1670*/  IMAD.U32 R11, RZ, RZ, UR7 ;  /* 0x00000007ff0b7e24 */ /* 0x000fe4000f8e00ff */
[----:B------:R-:W-:Y:S02]  /*1680*/  IMAD.MOV.U32 R8, RZ, RZ, 0x1e1 ;  /* 0x000001e1ff087424 */ /* 0x000fe400078e00ff */
[----:B------:R-:W-:Y:S02]  /*1690*/  IMAD.MOV.U32 R12, RZ, RZ, 0x1 ;  /* 0x00000001ff0c7424 */ /* 0x000fe400078e00ff */
[----:B0-----:R-:W-:-:S07]  /*16a0*/  IMAD.MOV.U32 R13, RZ, RZ, RZ ;  /* 0x000000ffff0d7224 */ /* 0x001fce00078e00ff */
[----:B------:R-:W-:-:S07]  /*16b0*/  LEPC R20, `(.L_x_18) ;  /* 0x000000001014794e */ /* 0x000fce0000000000 */
[----:B-12--5:R-:W-:Y:S05]  /*16c0*/  CALL.ABS.NOINC R14 ;  /* 0x000000000e007343 */ /* 0x026fea0003c00000 */
.L_x_18:
[----:B------:R-:W-:-:S13]  /*16d0*/  ISETP.NE.AND P0, PT, R74, 0x3, PT ;  /* 0x000000034a00780c */ /* 0x000fda0003f05270 */
[----:B------:R-:W-:Y:S05]  /*16e0*/  @!P0 BRA `(.L_x_19) ;  /* 0x0000000000048947 */ /* 0x000fea0003800000 */
[----:B------:R-:W-:Y:S01]  /*16f0*/  BPT.TRAP 0x1 ;  /* 0x000000040000795c */ /* 0x000fe20000300000 */
.L_x_19:
[----:B------:R-:W-:Y:S02]  /*1700*/  IMAD.U32 R3, RZ, RZ, UR39 ;  /* 0x00000027ff037e24 */ /* 0x000fe4000f8e00ff */
[----:B------:R-:W-:-:S03]  /*1710*/  IMAD.U32 R0, RZ, RZ, UR38 ;  /* 0x00000026ff007e24 */ /* 0x000fc6000f8e00ff */
[----:B------:R-:W-:Y:S02]  /*1720*/  LEA R3, R3, UR41, 0x3 ;  /* 0x0000002903037c11 */ /* 0x000fe4000f8e18ff */
[----:B------:R-:W-:-:S04]  /*1730*/  SHF.L.U32 R0, R0, 0x1f, RZ ;  /* 0x0000001f00007819 */ /* 0x000fc800000006ff */
[----:B------:R3:W4:Y:S01]  /*1740*/  SYNCS.PHASECHK.TRANS64.TRYWAIT P1, [R3+URZ], R0 ;  /* 0x00000000030075a7 */ /* 0x000722000802017f */
[----:B------:R-:W-:Y:S05]  /*1750*/  @!P0 BRA `(.L_x_20) ;  /* 0x0000000000048947 */ /* 0x000fea0003800000 */
[----:B------:R-:W-:Y:S01]  /*1760*/  BPT.TRAP 0x1 ;  /* 0x000000040000795c */ /* 0x000fe20000300000 */
.L_x_20:
[----:B----4-:R-:W-:Y:S05]  /*1770*/  @P1 BRA `(.L_x_21) ;  /* 0x0000000000081947 */ /* 0x010fea0003800000 */
[----:B------:R-:W4:Y:S02]  /*1780*/  SYNCS.PHASECHK.TRANS64.TRYWAIT P1, [R3+URZ], R0 ;  /* 0x00000000030075a7 */ /* 0x000f24000802017f */
[----:B----4-:R-:W-:Y:S05]  /*1790*/  @!P1 BRA `(.L_x_22) ;  /* 0x0000005400c89947 */ /* 0x010fea0003800000 */
.L_x_21:
[----:B------:R-:W-:-:S04]  /*17a0*/  UISETP.LT.AND UP0, UPT, UR40, 0x1, UPT ;  /* 0x000000012800788c */ /* 0x000fc8000bf01270 */
[----:B------:R-:W-:-:S06]  /*17b0*/  USEL UR4, UR40, 0x1, UP0 ;  /* 0x0000000128047887 */ /* 0x000fcc0008000000 */
[----:B---34-:R-:W-:Y:S01]  /*17c0*/  IMAD.U32 R0, RZ, RZ, UR4 ;  /* 0x00000004ff007e24 */ /* 0x018fe2000f8e00ff */
[----:B------:R-:W-:Y:S05]  /*17d0*/  WARPSYNC.ALL ;  /* 0x0000000000007948 */ /* 0x000fea0003800000 */
[----:B------:R-:W-:-:S04]  /*17e0*/  IADD3 R0, -R0, UR40, RZ ;  /* 0x0000002800007c10 */ /* 0x000fc8000fffe1ff */
[----:B------:R-:W-:Y:S01]  /*17f0*/  ISETP.GE.AND P1, PT, R0, 0x1, PT ;  /* 0x000000010000780c */ /* 0x000fe20003f26270 */
[----:B------:R-:W-:Y:S01]  /*1800*/  UIADD3 UR4, UR41, 0x32280, URZ ;  /* 0x0003228029047890 */ /* 0x000fe2000fffe03f */
[----:B------:R-:W-:Y:S01]  /*1810*/  WARPGROUP.ARRIVE ;  /* 0x00000000000079c5 */ /* 0x000fe20000000000 */
[----:B------:R-:W-:Y:S02]  /*1820*/  ULOP3.LUT UR42, UR42, 0x10000, URZ, 0xfc, !UPT ;  /* 0x000100002a2a7892 */ /* 0x000fe4000f8efc3f */
[----:B------:R-:W-:Y:S01]  /*1830*/  USHF.R.U32.HI UR4, URZ, 0x4, UR4 ;  /* 0x000000043f047899 */ /* 0x000fe20008011604 */
[----:B------:R-:W-:Y:S01]  /*1840*/  UMOV UR5, 0xc0000010 ;  /* 0xc000001000057882 */ /* 0x000fe20000000000 */
[----:B------:R-:W-:Y:S02]  /*1850*/  UMOV UR7, 0xc0000010 ;  /* 0xc000001000077882 */ /* 0x000fe40000000000 */
[----:B------:R-:W-:-:S04]  /*1860*/  ULOP3.LUT UR4, UR4, 0x3fff, URZ, 0xc0, !UPT ;  /* 0x00003fff04047892 */ /* 0x000fc8000f8ec03f */
[----:B------:R-:W-:Y:S02]  /*1870*/  ULOP3.LUT UR10, UR4, 0x10000, URZ, 0xfc, !UPT ;  /* 0x00010000040a7892 */ /* 0x000fe4000f8efc3f */
[----:B------:R-:W-:Y:S02]  /*1880*/  ULEA UR4, UR39, UR42, 0x9 ;  /* 0x0000002a27047291 */ /* 0x000fe4000f8e483f */
[----:B------:R-:W-:Y:S02]  /*1890*/  ULEA UR6, UR39, UR10, 0x6 ;  /* 0x0000000a27067291 */ /* 0x000fe4000f8e303f */
[----:B------:R-:W-:-:S07]  /*18a0*/  UIADD3 UR8, UR4, 0x100, URZ ;  /* 0x0000010004087890 */ /* 0x000fce000fffe03f */
[----:B------:R-:W-:Y:S01]  /*18b0*/  HGMMA.64x32x16.F32 R40, gdesc[UR4], RZ, !UPT, gsb0 ;  /* 0x00600000042879f0 */ /* 0x000fe2000c0008ff */
[----:B------:R-:W-:Y:S01]  /*18c0*/  UMOV UR4, UR8 ;  /* 0x0000000800047c82 */ /* 0x000fe20008000000 */
[----:B------:R-:W-:Y:S01]  /*18d0*/  UMOV UR5, 0xc0000010 ;  /* 0xc000001000057882 */ /* 0x000fe20000000000 */
[----:B------:R-:W-:Y:S02]  /*18e0*/  WARPGROUP.DEPBAR.LE gsb0, 0x0 ;  /* 0x00008000000079c5 */ /* 0x000fe40000010000 */
[----:B------:R-:W-:-:S06]  /*18f0*/  WARPGROUP.ARRIVE ;  /* 0x00000000000079c5 */ /* 0x000fcc0000000000 */
[----:B------:R-:W-:Y:S03]  /*1900*/  HGMMA.64x32x16.F32 R24, gdesc[UR4], RZ, !UPT, gsb0 ;  /* 0x00600000041879f0 */ /* 0x000fe6000c0008ff */
[----:B------:R-:W-:Y:S02]  /*1910*/  WARPGROUP.DEPBAR.LE gsb0, 0x0 ;  /* 0x00008000000079c5 */ /* 0x000fe40000010000 */
[----:B------:R-:W-:Y:S05]  /*1920*/  @!P1 BRA `(.L_x_23) ;  /* 0x0000000000d09947 */ /* 0x000fea0003800000 */
[----:B------:R-:W-:Y:S01]  /*1930*/  UIADD3 UR4, UR39, 0x1, URZ ;  /* 0x0000000127047890 */ /* 0x000fe2000fffe03f */
[----:B------:R-:W-:Y:S02]  /*1940*/  IMAD.MOV.U32 R3, RZ, RZ, R0 ;  /* 0x000000ffff037224 */ /* 0x000fe400078e0000 */
[----:B01----:R-:W-:Y:S01]  /*1950*/  IMAD.U32 R4, RZ, RZ, UR39 ;  /* 0x00000027ff047e24 */ /* 0x003fe2000f8e00ff */
[----:B------:R-:W-:-:S04]  /*1960*/  UISETP.NE.AND UP0, UPT, UR4, 0x19, UPT ;  /* 0x000000190400788c */ /* 0x000fc8000bf05270 */
[----:B------:R-:W-:Y:S02]  /*1970*/  USEL UR5, URZ, 0x1, UP0 ;  /* 0x000000013f057887 */ /* 0x000fe40008000000 */
[----:B------:R-:W-:Y:S02]  /*1980*/  USEL UR8, UR4, URZ, UP0 ;  /* 0x0000003f04087287 */ /* 0x000fe40008000000 */
[----:B------:R-:W-:-:S06]  /*1990*/  ULOP3.LUT UR5, UR38, UR5, URZ, 0x3c, !UPT ;  /* 0x0000000526057292 */ /* 0x000fcc000f8e3c3f */
[----:B------:R-:W-:-:S07]  /*19a0*/  IMAD.U32 R7, RZ, RZ, UR5 ;  /* 0x00000005ff077e24 */ /* 0x000fce000f8e00ff */
.L_x_30:
[----:B------:R-:W-:Y:S05]  /*19b0*/  @!P0 BRA `(.L_x_24) ;  /* 0x0000000000048947 */ /* 0x000fea0003800000 */
[----:B------:R-:W-:Y:S01]  /*19c0*/  BPT.TRAP 0x1 ;  /* 0x000000040000795c */ /* 0x000fe20000300000 */
.L_x_24:
[----:B------:R-:W-:Y:S01]  /*19d0*/  ULEA UR4, UR8, UR41, 0x3 ;  /* 0x0000002908047291 */ /* 0x000fe2000f8e183f */
[----:B------:R-:W-:-:S08]  /*19e0*/  SHF.L.U32 R5, R7, 0x1f, RZ ;  /* 0x0000001f07057819 */ /* 0x000fd000000006ff */
[----:B------:R0:W1:Y:S01]  /*19f0*/  SYNCS.PHASECHK.TRANS64.TRYWAIT P1, [UR4], R5 ;  /* 0x00000005ff0075a7 */ /* 0x0000620008020144 */
[----:B------:R-:W-:Y:S05]  /*1a00*/  @!P0 BRA `(.L_x_25) ;  /* 0x0000000000048947 */ /* 0x000fea0003800000 */
[----:B------:R-:W-:Y:S01]  /*1a10*/  BPT.TRAP 0x1 ;  /* 0x000000040000795c */ /* 0x000fe20000300000 */
.L_x_25:
[----:B-1----:R-:W-:Y:S05]  /*1a20*/  @P1 BRA `(.L_x_26) ;  /* 0x0000000000081947 */ /* 0x002fea0003800000 */
[----:B------:R-:W1:Y:S02]  /*1a30*/  SYNCS.PHASECHK.TRANS64.TRYWAIT P1, [UR4], R5 ;  /* 0x00000005ff0075a7 */ /* 0x000e640008020144 */
[----:B-1----:R-:W-:Y:S05]  /*1a40*/  @!P1 BRA `(.L_x_27) ;  /* 0x0000005400309947 */ /* 0x002fea0003800000 */
.L_x_26:
[----:B------:R-:W-:Y:S01]  /*1a50*/  ULEA UR6, UR8, UR10, 0x6 ;  /* 0x0000000a08067291 */ /* 0x000fe2000f8e303f */
[----:B------:R-:W-:Y:S01]  /*1a60*/  WARPGROUP.ARRIVE ;  /* 0x00000000000079c5 */ /* 0x000fe20000000000 */
[----:B------:R-:W-:Y:S01]  /*1a70*/  ULEA UR4, UR8, UR42, 0x9 ;  /* 0x0000002a08047291 */ /* 0x000fe2000f8e483f */
[----:B------:R-:W-:Y:S01]  /*1a80*/  UMOV UR7, 0xc0000010 ;  /* 0xc000001000077882 */ /* 0x000fe20000000000 */
[----:B------:R-:W-:Y:S02]  /*1a90*/  UMOV UR5, 0xc0000010 ;  /* 0xc000001000057882 */ /* 0x000fe40000000000 */
[----:B------:R-:W-:-:S05]  /*1aa0*/  UIADD3 UR9, UR4, 0x100, URZ ;  /* 0x0000010004097890 */ /* 0x000fca000fffe03f */
[----:B------:R-:W-:Y:S01]  /*1ab0*/  HGMMA.64x32x16.F32 R40, gdesc[UR4], R40, gsb0 ;  /* 0x00600000042879f0 */ /* 0x000fe20008000828 */
[----:B------:R-:W-:Y:S01]  /*1ac0*/  UMOV UR5, 0xc0000010 ;  /* 0xc000001000057882 */ /* 0x000fe20000000000 */
[----:B------:R-:W-:Y:S01]  /*1ad0*/  UMOV UR4, UR9 ;  /* 0x0000000900047c82 */ /* 0x000fe20008000000 */
[----:B------:R-:W-:Y:S02]  /*1ae0*/  WARPGROUP.DEPBAR.LE gsb0, 0x0 ;  /* 0x00008000000079c5 */ /* 0x000fe40000010000 */
[----:B------:R-:W-:-:S06]  /*1af0*/  WARPGROUP.ARRIVE ;  /* 0x00000000000079c5 */ /* 0x000fcc0000000000 */
[----:B------:R-:W-:Y:S03]  /*1b00*/  HGMMA.64x32x16.F32 R24, gdesc[UR4], R24, gsb0 ;  /* 0x00600000041879f0 */ /* 0x000fe60008000818 */
[----:B------:R-:W-:Y:S02]  /*1b10*/  WARPGROUP.DEPBAR.LE gsb0, 0x0 ;  /* 0x00008000000079c5 */ /* 0x000fe40000010000 */
[----:B------:R-:W-:Y:S05]  /*1b20*/  @!P0 BRA `(.L_x_28) ;  /* 0x0000000000048947 */ /* 0x000fea0003800000 */
[----:B------:R-:W-:Y:S01]  /*1b30*/  BPT.TRAP 0x1 ;  /* 0x000000040000795c */ /* 0x000fe20000300000 */
.L_x_28:
[----:B------:R-:W-:-:S13]  /*1b40*/  ISETP.NE.AND P1, PT, R23, RZ, PT ;  /* 0x000000ff1700720c */ /* 0x000fda0003f25270 */
[----:B01----:R-:W-:-:S05]  /*1b50*/  @P1 LEA R5, R4, UR41, 0x3 ;  /* 0x0000002904051c11 */ /* 0x003fca000f8e18ff */
[----:B------:R-:W-:-:S05]  /*1b60*/  @P1 VIADD R5, R5, 0xc8 ;  /* 0x000000c805051836 */ /* 0x000fca0000000000 */
[----:B------:R-:W-:-:S04]  /*1b70*/  @P1 PRMT R5, R22, 0x654, R5 ;  /* 0x0000065416051816 */ /* 0x000fc80000000005 */
[----:B------:R0:W-:Y:S01]  /*1b80*/  @P1 SYNCS.ARRIVE.TRANS64.RED.A1T0 RZ, [R5+URZ], RZ ;  /* 0x000000ff05ff19a7 */ /* 0x0001e2000810043f */
[----:B------:R-:W-:-:S13]  /*1b90*/  ISETP.GT.U32.AND P1, PT, R19, 0x1, PT ;  /* 0x000000011300780c */ /* 0x000fda0003f24070 */
[----:B0-----:R-:W-:Y:S05]  /*1ba0*/  @P1 BRA `(.L_x_29) ;  /* 0x0000000000041947 */ /* 0x001fea0003800000 */
[----:B------:R-:W-:Y:S01]  /*1bb0*/  BPT.TRAP 0x1 ;  /* 0x000000040000795c */ /* 0x000fe20000300000 */
.L_x_29:
[----:B------:R-:W-:Y:S01]  /*1bc0*/  UIADD3 UR8, UR8, 0x1, URZ ;  /* 0x0000000108087890 */ /* 0x000fe2000fffe03f */
[C---:B------:R-:W-:Y:S01]  /*1bd0*/  ISETP.GT.AND P2, PT, R3.reuse, 0x1, PT ;  /* 0x000000010300780c */ /* 0x040fe20003f44270 */
[----:B------:R-:W-:Y:S02]  /*1be0*/  VIADD R4, R4, 0x1 ;  /* 0x0000000104047836 */ /* 0x000fe40000000000 */
[----:B------:R-:W-:Y:S01]  /*1bf0*/  UISETP.NE.AND UP0, UPT, UR8, 0x19, UPT ;  /* 0x000000190800788c */ /* 0x000fe2000bf05270 */
[----:B------:R-:W-:Y:S02]  /*1c00*/  VIADD R3, R3, 0xffffffff ;  /* 0xffffffff03037836 */ /* 0x000fe40000000000 */
[C---:B------:R-:W-:Y:S01]  /*1c10*/  ISETP.NE.AND P1, PT, R4.reuse, 0x19, PT ;  /* 0x000000190400780c */ /* 0x040fe20003f25270 */
[----:B------:R-:W-:Y:S02]  /*1c20*/  USEL UR4, URZ, 0x1, UP0 ;  /* 0x000000013f047887 */ /* 0x000fe40008000000 */
[----:B------:R-:W-:Y:S01]  /*1c30*/  USEL UR8, UR8, URZ, UP0 ;  /* 0x0000003f08087287 */ /* 0x000fe20008000000 */
[----:B------:R-:W-:-:S03]  /*1c40*/  SEL R4, R4, RZ, P1 ;  /* 0x000000ff04047207 */ /* 0x000fc60000800000 */
[----:B------:R-:W-:Y:S01]  /*1c50*/  LOP3.LUT R7, R7, UR4, RZ, 0x3c, !PT ;  /* 0x0000000407077c12 */ /* 0x000fe2000f8e3cff */
[----:B------:R-:W-:Y:S07]  /*1c60*/  @P2 BRA `(.L_x_30) ;  /* 0xfffffffc00502947 */ /* 0x000fee000383ffff */
.L_x_23:
[----:B------:R-:W3:Y:S02]  /*1c70*/  LDC R3, c[0x0][0x28c] ;  /* 0x0000a300ff037b82 */ /* 0x000ee40000000800 */
[----:B---3--:R-:W-:-:S13]  /*1c80*/  ISETP.GE.AND P1, PT, R3, 0x1, PT ;  /* 0x000000010300780c */ /* 0x008fda0003f26270 */
[----:B------:R-:W-:Y:S05]  /*1c90*/  @!P1 BRA `(.L_x_31) ;  /* 0x0000000000389947 */ /* 0x000fea0003800000 */
[----:B------:R-:W-:Y:S05]  /*1ca0*/  @!P0 BRA `(.L_x_32) ;  /* 0x0000000000048947 */ /* 0x000fea0003800000 */
[----:B------:R-:W-:Y:S01]  /*1cb0*/  BPT.TRAP 0x1 ;  /* 0x000000040000795c */ /* 0x000fe20000300000 */
.L_x_32:
[----:B------:R-:W-:-:S13]  /*1cc0*/  ISETP.NE.AND P0, PT, R23, RZ, PT ;  /* 0x000000ff1700720c */ /* 0x000fda0003f05270 */
[----:B------:R-:W-:-:S04]  /*1cd0*/  @P0 VIADD R0, R0, UR39 ;  /* 0x0000002700000c36 */ /* 0x000fc80008000000 */
[----:B01----:R-:W-:-:S05]  /*1ce0*/  @P0 IMAD.WIDE.U32 R4, R0, 0x51eb851f, RZ ;  /* 0x51eb851f00040825 */ /* 0x003fca00078e00ff */
[----:B------:R-:W-:-:S05]  /*1cf0*/  @P0 SHF.R.U32.HI R5, RZ, 0x3, R5 ;  /* 0x00000003ff050819 */ /* 0x000fca0000011605 */
[----:B------:R-:W-:-:S05]  /*1d00*/  @P0 IMAD R0, R5, -0x19, R0 ;  /* 0xffffffe705000824 */ /* 0x000fca00078e0200 */
[----:B------:R-:W-:-:S05]  /*1d10*/  @P0 LEA R0, R0, UR41, 0x3 ;  /* 0x0000002900000c11 */ /* 0x000fca000f8e18ff */
[----:B------:R-:W-:-:S05]  /*1d20*/  @P0 VIADD R3, R0, 0xc8 ;  /* 0x000000c800030836 */ /* 0x000fca0000000000 */
[----:B------:R-:W-:-:S04]  /*1d30*/  @P0 PRMT R3, R22, 0x654, R3 ;  /* 0x0000065416030816 */ /* 0x000fc80000000003 */
[----:B------:R3:W-:Y:S01]  /*1d40*/  @P0 SYNCS.ARRIVE.TRANS64.RED.A1T0 RZ, [R3+URZ], RZ ;  /* 0x000000ff03ff09a7 */ /* 0x0007e2000810043f */
[----:B------:R-:W-:-:S13]  /*1d50*/  ISETP.GT.U32.AND P0, PT, R19, 0x1, PT ;  /* 0x000000011300780c */ /* 0x000fda0003f04070 */
[----:B---3--:R-:W-:Y:S05]  /*1d60*/  @P0 BRA `(.L_x_31) ;  /* 0x0000000000040947 */ /* 0x008fea0003800000 */
[----:B------:R-:W-:Y:S01]  /*1d70*/  BPT.TRAP 0x1 ;  /* 0x000000040000795c */ /* 0x000fe20000300000 */
.L_x_31:
[----:B------:R-:W3:Y:S01]  /*1d80*/  LDC R6, c[0x0][0x288] ;  /* 0x0000a200ff067b82 */ /* 0x000ee20000000800 */
[--C-:B------:R-:W-:Y:S01]  /*1d90*/  SHF.R.U32.HI R0, RZ, 0x2, R18.reuse ;  /* 0x00000002ff007819 */ /* 0x100fe20000011612 */
[----:B------:R-:W-:Y:S01]  /*1da0*/  UIADD3 UR39, UR40, UR39, URZ ;  /* 0x0000002728277290 */ /* 0x000fe2000fffe03f */
[----:B01----:R-:W-:Y:S01]  /*1db0*/  SHF.R.U32.HI R5, RZ, 0x7, R18 ;  /* 0x00000007ff057819 */ /* 0x003fe20000011612 */
[----:B------:R-:W-:Y:S01]  /*1dc0*/  ULDC UR7, c[0x0][0x284] ;  /* 0x0000a10000077ab9 */ /* 0x000fe20000000800 */
[----:B------:R-:W-:Y:S01]  /*1dd0*/  LOP3.LUT R3, R0, 0x7, RZ, 0xc0, !PT ;  /* 0x0000000700037812 */ /* 0x000fe200078ec0ff */
[----:B------:R-:W-:Y:S01]  /*1de0*/  UISETP.GT.U32.AND UP0, UPT, UR39, 0x18, UPT ;  /* 0x000000182700788c */ /* 0x000fe2000bf04070 */
[----:B------:R-:W-:Y:S01]  /*1df0*/  LOP3.LUT R0, R5, 0x1, RZ, 0xc0, !PT ;  /* 0x0000000105007812 */ /* 0x000fe200078ec0ff */
[----:B------:R-:W-:Y:S01]  /*1e00*/  UISETP.GE.U32.AND UP1, UPT, UR40, 0x19, UPT ;  /* 0x000000192800788c */ /* 0x000fe2000bf26070 */
[----:B------:R-:W-:Y:S01]  /*1e10*/  LOP3.LUT R4, R18, 0x60, RZ, 0xc0, !PT ;  /* 0x0000006012047812 */ /* 0x000fe200078ec0ff */
[----:B------:R-:W-:Y:S01]  /*1e20*/  UISETP.LT.U32.AND UP0, UPT, UR40, 0x19, UP0 ;  /* 0x000000192800788c */ /* 0x000fe20008701070 */
[----:B------:R-:W-:Y:S01]  /*1e30*/  SHF.R.S32.HI R13, RZ, 0x1f, R57 ;  /* 0x0000001fff0d7819 */ /* 0x000fe20000011439 */
[----:B------:R-:W-:Y:S01]  /*1e40*/  IMAD.SHL.U32 R10, R0, 0x40, RZ ;  /* 0x00000040000a7824 */ /* 0x000fe200078e00ff */
[----:B------:R-:W-:Y:S01]  /*1e50*/  SHF.R.U32.HI R8, RZ, 0x1, R4 ;  /* 0x00000001ff087819 */ /* 0x000fe20000011604 */
[----:B------:R-:W-:Y:S01]  /*1e60*/  ULDC.64 UR8, c[0x0][0x5d0] ;  /* 0x0001740000087ab9 */ /* 0x000fe20000000a00 */
[----:B------:R-:W-:Y:S01]  /*1e70*/  LOP3.LUT R4, R18, 0x3, RZ, 0xc0, !PT ;  /* 0x0000000312047812 */ /* 0x000fe200078ec0ff */
[----:B------:R-:W-:Y:S01]  /*1e80*/  UIMAD.WIDE.U32 UR4, UR39, 0x51eb851f, URZ ;  /* 0x51eb851f270478a5 */ /* 0x000fe2000f8e003f */
[--C-:B------:R-:W-:Y:S01]  /*1e90*/  IADD3 R5, RZ, -R8, -R3.reuse ;  /* 0x80000008ff057210 */ /* 0x100fe20007ffe803 */
[----:B------:R-:W-:Y:S01]  /*1ea0*/  USEL UR6, URZ, 0x1, !UP0 ;  /* 0x000000013f067887 */ /* 0x000fe2000c000000 */
[----:B------:R-:W-:Y:S01]  /*1eb0*/  LOP3.LUT R75, R10, 0x40, R3, 0xe2, !PT ;  /* 0x000000400a4b7812 */ /* 0x000fe200078ee203 */
[----:B------:R-:W-:Y:S01]  /*1ec0*/  IMAD.SHL.U32 R3, R60, 0x20, RZ ;  /* 0x000000203c037824 */ /* 0x000fe200078e00ff */
[----:B------:R-:W-:Y:S01]  /*1ed0*/  USHF.R.U32.HI UR4, URZ, 0x3, UR5 ;  /* 0x000000033f047899 */ /* 0x000fe20008011605 */
[----:B--2---:R-:W-:Y:S01]  /*1ee0*/  IMAD R59, R0, -0x40, R5 ;  /* 0xffffffc0003b7824 */ /* 0x004fe200078e0205 */
[----:B------:R-:W-:Y:S01]  /*1ef0*/  ULOP3.LUT UR38, UR38, UR6, URZ, 0x3c, !UPT ;  /* 0x0000000626267292 */ /* 0x000fe2000f8e3c3f */
[----:B------:R-:W-:Y:S01]  /*1f00*/  IMAD.SHL.U32 R0, R62, 0x100, RZ ;  /* 0x000001003e007824 */ /* 0x000fe200078e00ff */
[----:B---3--:R-:W-:Y:S01]  /*1f10*/  ISETP.GE.AND P0, PT, R3, R6, PT ;  /* 0x000000060300720c */ /* 0x008fe20003f06270 */
[----:B------:R-:W-:Y:S01]  /*1f20*/  IMAD R10, R4, -0x2, R6 ;  /* 0xfffffffe040a7824 */ /* 0x000fe200078e0206 */
[----:B------:R-:W-:Y:S01]  /*1f30*/  UIMAD UR39, UR4, -0x19, UR39 ;  /* 0xffffffe7042778a4 */ /* 0x000fe2000f8e0227 */
[----:B------:R-:W-:Y:S01]  /*1f40*/  IMAD.SHL.U32 R6, R18, 0x2, RZ ;  /* 0x0000000212067824 */ /* 0x000fe200078e00ff */
[----:B------:R-:W-:Y:S01]  /*1f50*/  ISETP.GE.OR P0, PT, R0, UR7, P0 ;  /* 0x0000000700007c0c */ /* 0x000fe20008706670 */
[----:B------:R-:W-:Y:S01]  /*1f60*/  IMAD R4, R13, UR8, RZ ;  /* 0x000000080d047c24 */ /* 0x000fe2000f8e02ff */
[----:B------:R-:W-:Y:S01]  /*1f70*/  @UP1 ULOP3.LUT UR38, UR38, 0x1, UR4, 0x78, !UPT ;  /* 0x0000000126261892 */ /* 0x000fe2000f8e7804 */
[----:B------:R-:W-:Y:S01]  /*1f80*/  IMAD.WIDE R62, R62, 0x100, RZ ;  /* 0x000001003e3e7825 */ /* 0x000fe200078e02ff */
[----:B------:R-:W-:-:S02]  /*1f90*/  LOP3.LUT R6, R3, 0x6, R6, 0xf8, !PT ;  /* 0x0000000603067812 */ /* 0x000fc400078ef806 */
[----:B------:R-:W-:Y:S01]  /*1fa0*/  IADD3 R59, -R0, UR7, R59 ;  /* 0x00000007003b7c10 */ /* 0x000fe2000fffe13b */
[C---:B------:R-:W-:Y:S01]  /*1fb0*/  IMAD R9, R57.reuse, UR9, R4 ;  /* 0x0000000939097c24 */ /* 0x040fe2000f8e0204 */
[----:B------:R-:W-:Y:S01]  /*1fc0*/  SHF.R.S32.HI R7, RZ, 0x1f, R6 ;  /* 0x0000001fff077819 */ /* 0x000fe20000011406 */
[----:B------:R-:W-:Y:S01]  /*1fd0*/  IMAD.IADD R3, R10, 0x1, -R3 ;  /* 0x000000010a037824 */ /* 0x000fe200078e0a03 */
[----:B------:R-:W-:Y:S01]  /*1fe0*/  LOP3.LUT R75, R62, R75, R8, 0xfe, !PT ;  /* 0x0000004b3e4b7212 */ /* 0x000fe200078efe08 */
[----:B------:R-:W-:Y:S02]  /*1ff0*/  IMAD.MOV.U32 R0, RZ, RZ, -0x1 ;  /* 0xffffffffff007424 */ /* 0x000fe400078e00ff */
[----:B------:R-:W-:-:S04]  /*2000*/  IMAD.WIDE.U32 R4, R57, UR8, R6 ;  /* 0x0000000839047c25 */ /* 0x000fc8000f8e0006 */
[----:B------:R-:W-:Y:S02]  /*2010*/  IMAD.IADD R9, R5, 0x1, R9 ;  /* 0x0000000105097824 */ /* 0x000fe400078e0209 */
[----:B------:R-:W-:Y:S01]  /*2020*/  IMAD.MOV.U32 R8, RZ, RZ, R4 ;  /* 0x000000ffff087224 */ /* 0x000fe200078e0004 */
[----:B------:R-:W-:Y:S06]  /*2030*/  @P0 BRA `(.L_x_33) ;  /* 0x0000002400940947 */ /* 0x000fec0003800000 */
[----:B------:R-:W0:Y:S01]  /*2040*/  LDC.64 R4, c[0x0][0x5c8] ;  /* 0x00017200ff047b82 */ /* 0x000e220000000a00 */
[----:B-----5:R-:W-:Y:S01]  /*2050*/  FSETP.NEU.AND P1, PT, R58, RZ, PT ;  /* 0x000000ff3a00720b */ /* 0x020fe20003f2d000 */
[----:B------:R-:W-:Y:S01]  /*2060*/  BSSY B0, `(.L_x_33) ;  /* 0x0000262000007945 */ /* 0x000fe20003800000 */
[----:B------:R-:W-:-:S04]  /*2070*/  ISETP.GT.AND P3, PT, R59, RZ, PT ;  /* 0x000000ff3b00720c */ /* 0x000fc80003f64270 */
[----:B------:R-:W-:Y:S01]  /*2080*/  ISETP.GT.AND P0, PT, R3, RZ, P3 ;  /* 0x000000ff0300720c */ /* 0x000fe20001f04270 */
[-C--:B0-----:R-:W-:Y:S02]  /*2090*/  IMAD R10, R63, R4.reuse, RZ ;  /* 0x000000043f0a7224 */ /* 0x081fe400078e02ff */
[----:B------:R-:W-:-:S04]  /*20a0*/  IMAD.WIDE.U32 R66, R75, R4, R8 ;  /* 0x000000044b427225 */ /* 0x000fc800078e0008 */
[----:B------:R-:W-:-:S04]  /*20b0*/  IMAD R9, R75, R5, R10 ;  /* 0x000000054b097224 */ /* 0x000fc800078e020a */
[----:B------:R-:W-:Y:S01]  /*20c0*/  IMAD.IADD R77, R67, 0x1, R9 ;  /* 0x00000001434d7824 */ /* 0x000fe200078e0209 */
[----:B------:R-:W-:Y:S06]  /*20d0*/  @!P1 BRA `(.L_x_34) ;  /* 0x0000001800d89947 */ /* 0x000fec0003800000 */
[----:B------:R-:W0:Y:S01]  /*20e0*/  LDC.64 R10, c[0x0][0x5b8] ;  /* 0x00016e00ff0a7b82 */ /* 0x000e220000000a00 */
[----:B------:R-:W-:-:S07]  /*20f0*/  ULDC.64 UR4, c[0x0][0x5c0] ;  /* 0x0001700000047ab9 */ /* 0x000fce0000000a00 */
[----:B------:R-:W1:Y:S08]  /*2100*/  LDC.64 R20, c[0x0][0x5b0] ;  /* 0x00016c00ff147b82 */ /* 0x000e700000000a00 */
[----:B------:R-:W2:Y:S01]  /*2110*/  LDC.64 R8, c[0x0][0x5a8] ;  /* 0x00016a00ff087b82 */ /* 0x000ea20000000a00 */
[-C--:B0-----:R-:W-:Y:S02]  /*2120*/  IMAD R12, R13, R10.reuse, RZ ;  /* 0x0000000a0d0c7224 */ /* 0x081fe400078e02ff */
[----:B------:R-:W-:-:S04]  /*2130*/  IMAD.WIDE.U32 R14, R57, R10, R6 ;  /* 0x0000000a390e7225 */ /* 0x000fc800078e0006 */
[----:B------:R-:W-:Y:S02]  /*2140*/  IMAD R67, R57, R11, R12 ;  /* 0x0000000b39437224 */ /* 0x000fe400078e020c */
[----:B-1----:R-:W-:Y:S02]  /*2150*/  IMAD R12, R63, R20, RZ ;  /* 0x000000143f0c7224 */ /* 0x002fe400078e02ff */
[----:B------:R-:W-:Y:S02]  /*2160*/  IMAD.IADD R13, R15, 0x1, R67 ;  /* 0x000000010f0d7824 */ /* 0x000fe400078e0243 */
[----:B------:R-:W-:Y:S02]  /*2170*/  IMAD R73, R75, R21, R12 ;  /* 0x000000154b497224 */ /* 0x000fe400078e020c */
[----:B------:R-:W-:-:S04]  /*2180*/  IMAD.MOV.U32 R12, RZ, RZ, R14 ;  /* 0x000000ffff0c7224 */ /* 0x000fc800078e000e */
[----:B------:R-:W-:-:S04]  /*2190*/  IMAD.WIDE.U32 R60, R75, R20, R12 ;  /* 0x000000144b3c7225 */ /* 0x000fc800078e000c */
[----:B------:R-:W-:Y:S01]  /*21a0*/  IMAD.IADD R11, R61, 0x1, R73 ;  /* 0x000000013d0b7824 */ /* 0x000fe200078e0249 */
[----:B--2---:R-:W-:-:S04]  /*21b0*/  LEA R64, P1, R60, R8, 0x1 ;  /* 0x000000083c407211 */ /* 0x004fc800078208ff */
[----:B------:R-:W-:-:S05]  /*21c0*/  LEA.HI.X R65, R60, R9, R11, 0x1, P1 ;  /* 0x000000093c417211 */ /* 0x000fca00008f0c0b */
[----:B------:R0:W2:Y:S01]  /*21d0*/  @P0 LDG.E.LTC128B.U16 R11, desc[UR36][R64.64] ;  /* 0x00000024400b0981 */ /* 0x0000a2000c1e1520 */
[----:B------:R-:W-:Y:S01]  /*21e0*/  LEA R60, P1, R66, UR4, 0x1 ;  /* 0x00000004423c7c11 */ /* 0x000fe2000f8208ff */
[----:B------:R-:W-:Y:S01]  /*21f0*/  IMAD.WIDE.U32 R68, R75, R20, R6 ;  /* 0x000000144b447225 */ /* 0x000fe200078e0006 */
[----:B------:R-:W-:Y:S03]  /*2200*/  BSSY B1, `(.L_x_35) ;  /* 0x0000011000017945 */ /* 0x000fe60003800000 */
[----:B------:R-:W-:Y:S02]  /*2210*/  IMAD.IADD R69, R73, 0x1, R69 ;  /* 0x0000000149457824 */ /* 0x000fe400078e0245 */
[----:B------:R-:W-:-:S04]  /*2220*/  IMAD.WIDE.U32 R70, R57, R10, R68 ;  /* 0x0000000a39467225 */ /* 0x000fc800078e0044 */
[----:B0-----:R-:W-:Y:S01]  /*2230*/  IMAD.SHL.U32 R64, R20, 0x8, RZ ;  /* 0x0000000814407824 */ /* 0x001fe200078e00ff */
[----:B------:R-:W-:Y:S01]  /*2240*/  LEA R68, P2, R70, R8, 0x1 ;  /* 0x0000000846447211 */ /* 0x000fe200078408ff */
[----:B--2---:R-:W-:-:S05]  /*2250*/  HADD2.F32 R61, -RZ, R11.H0_H0 ;  /* 0x2000000bff3d7230 */ /* 0x004fca0000004100 */
[----:B------:R-:W-:-:S04]  /*2260*/  FMUL R61, R61, R58 ;  /* 0x0000003a3d3d7220 */ /* 0x000fc80000400000 */
[----:B------:R-:W-:Y:S01]  /*2270*/  FFMA R61, R40, R56, R61 ;  /* 0x00000038283d7223 */ /* 0x000fe2000000003d */
[----:B------:R-:W-:-:S04]  /*2280*/  IMAD.IADD R40, R67, 0x1, R71 ;  /* 0x0000000143287824 */ /* 0x000fc800078e0247 */
[----:B------:R-:W-:Y:S02]  /*2290*/  F2FP.F16.F32.PACK_AB R65, RZ, R61 ;  /* 0x0000003dff41723e */ /* 0x000fe400000000ff */
[----:B------:R-:W-:Y:S02]  /*22a0*/  LEA.HI.X R61, R66, UR5, R77, 0x1, P1 ;  /* 0x00000005423d7c11 */ /* 0x000fe400088f0c4d */
[----:B------:R-:W-:Y:S02]  /*22b0*/  ISETP.GT.AND P1, PT, R3, 0x1, P3 ;  /* 0x000000010300780c */ /* 0x000fe40001f24270 */
[----:B------:R-:W-:Y:S01]  /*22c0*/  LEA.HI.X R69, R70, R9, R40, 0x1, P2 ;  /* 0x0000000946457211 */ /* 0x000fe200010f0c28 */
[----:B------:R0:W-:Y:S02]  /*22d0*/  @P0 STG.E.U16 desc[UR36][R60.64], R65 ;  /* 0x000000413c000986 */ /* 0x0001e4000c101524 */
[----:B0-----:R-:W-:-:S08]  /*22e0*/  SHF.L.U64.HI R65, R20, 0x3, R21 ;  /* 0x0000000314417819 */ /* 0x001fd00000010215 */
[----:B------:R-:W-:Y:S05]  /*22f0*/  @!P1 BRA `(.L_x_36) ;  /* 0x0000000000049947 */ /* 0x000fea0003800000 */
[----:B------:R0:W5:Y:S02]  /*2300*/  LDG.E.LTC128B.U16 R11, desc[UR36][R68.64+0x2] ;  /* 0x00000224440b7981 */ /* 0x000164000c1e1520 */
.L_x_36:
[----:B------:R-:W-:Y:S05]  /*2310*/  BSYNC B1 ;  /* 0x0000000000017941 */ /* 0x000fea0003800000 */
.L_x_35:
[----:B-----5:R-:W-:Y:S01]  /*2320*/  HADD2.F32 R71, -RZ, R11.H0_H0 ;  /* 0x2000000bff477230 */ /* 0x020fe20000004100 */
[----:B------:R-:W-:Y:S01]  /*2330*/  ISETP.GT.AND P0, PT, R59, 0x8, PT ;  /* 0x000000083b00780c */ /* 0x000fe20003f04270 */
[----:B------:R-:W-:-:S04]  /*2340*/  IMAD.WIDE.U32 R76, R75, R20, R64 ;  /* 0x000000144b4c7225 */ /* 0x000fc800078e0040 */
[----:B------:R-:W-:Y:S01]  /*2350*/  FMUL R40, R71, R58 ;  /* 0x0000003a47287220 */ /* 0x000fe20000400000 */
[----:B------:R-:W-:Y:S01]  /*2360*/  IMAD.IADD R71, R73, 0x1, R77 ;  /* 0x0000000149477824 */ /* 0x000fe200078e024d */
[----:B------:R-:W-:Y:S02]  /*2370*/  ISETP.GT.AND P2, PT, R3, RZ, P0 ;  /* 0x000000ff0300720c */ /* 0x000fe40000744270 */
[----:B------:R-:W-:Y:S01]  /*2380*/  FFMA R40, R41, R56, R40 ;  /* 0x0000003829287223 */ /* 0x000fe20000000028 */
[----:B------:R-:W-:-:S04]  /*2390*/  IADD3 R41, P4, R14, R76, RZ ;  /* 0x0000004c0e297210 */ /* 0x000fc80007f9e0ff */
[----:B------:R-:W-:Y:S01]  /*23a0*/  F2FP.F16.F32.PACK_AB R40, RZ, R40 ;  /* 0x00000028ff28723e */ /* 0x000fe200000000ff */
[----:B------:R-:W-:Y:S01]  /*23b0*/  IMAD.X R66, R71, 0x1, R13, P4 ;  /* 0x0000000147427824 */ /* 0x000fe200020e060d */
[----:B------:R-:W-:-:S04]  /*23c0*/  LEA R72, P4, R41, R8, 0x1 ;  /* 0x0000000829487211 */ /* 0x000fc800078808ff */
[--C-:B------:R-:W-:Y:S02]  /*23d0*/  LEA.HI.X R73, R41, R9, R66.reuse, 0x1, P4 ;  /* 0x0000000929497211 */ /* 0x100fe400020f0c42 */
[----:B------:R-:W-:Y:S02]  /*23e0*/  PRMT R66, R40, 0x7610, R66 ;  /* 0x0000761028427816 */ /* 0x000fe40000000042 */
[----:B------:R-:W-:-:S03]  /*23f0*/  PRMT R40, R11, 0x7610, R40 ;  /* 0x000076100b287816 */ /* 0x000fc60000000028 */
[----:B------:R1:W-:Y:S04]  /*2400*/  @P1 STG.E.U16 desc[UR36][R60.64+0x2], R66 ;  /* 0x000002423c001986 */ /* 0x0003e8000c101524 */
[----:B------:R2:W3:Y:S01]  /*2410*/  @P2 LDG.E.LTC128B.U16 R40, desc[UR36][R72.64] ;  /* 0x0000002448282981 */ /* 0x0004e2000c1e1520 */
[----:B------:R-:W-:Y:S01]  /*2420*/  IMAD.SHL.U32 R11, R4, 0x10, RZ ;  /* 0x00000010040b7824 */ /* 0x000fe200078e00ff */
[----:B------:R-:W-:Y:S01]  /*2430*/  IADD3 R76, P1, R6, R76, RZ ;  /* 0x0000004c064c7210 */ /* 0x000fe20007f3e0ff */
[----:B------:R-:W-:Y:S03]  /*2440*/  BSSY B1, `(.L_x_37) ;  /* 0x0000011000017945 */ /* 0x000fe60003800000 */
[----:B------:R-:W-:Y:S01]  /*2450*/  IADD3 R70, P4, R11, R60, RZ ;  /* 0x0000003c0b467210 */ /* 0x000fe20007f9e0ff */
[----:B------:R-:W-:Y:S01]  /*2460*/  IMAD.X R77, R7, 0x1, R71, P1 ;  /* 0x00000001074d7824 */ /* 0x000fe200008e0647 */
[----:B------:R-:W-:Y:S01]  /*2470*/  ISETP.GT.AND P1, PT, R3, 0x1, P0 ;  /* 0x000000010300780c */ /* 0x000fe20000724270 */
[----:B------:R-:W-:-:S04]  /*2480*/  IMAD.WIDE.U32 R76, R57, R10, R76 ;  /* 0x0000000a394c7225 */ /* 0x000fc800078e004c */
[----:B-1----:R-:W-:Y:S01]  /*2490*/  IMAD.IADD R66, R67, 0x1, R77 ;  /* 0x0000000143427824 */ /* 0x002fe200078e024d */
[----:B--2---:R-:W-:-:S04]  /*24a0*/  LEA R72, P5, R76, R8, 0x1 ;  /* 0x000000084c487211 */ /* 0x004fc800078a08ff */
[----:B------:R-:W-:Y:S01]  /*24b0*/  LEA.HI.X R73, R76, R9, R66, 0x1, P5 ;  /* 0x000000094c497211 */ /* 0x000fe200028f0c42 */
[----:B---3--:R-:W-:-:S05]  /*24c0*/  HADD2.F32 R41, -RZ, R40.H0_H0 ;  /* 0x20000028ff297230 */ /* 0x008fca0000004100 */
[----:B------:R-:W-:-:S04]  /*24d0*/  FMUL R41, R41, R58 ;  /* 0x0000003a29297220 */ /* 0x000fc80000400000 */
[----:B------:R-:W-:Y:S01]  /*24e0*/  FFMA R42, R42, R56, R41 ;  /* 0x000000382a2a7223 */ /* 0x000fe20000000029 */
[----:B------:R-:W-:-:S04]  /*24f0*/  SHF.L.U64.HI R41, R4, 0x4, R5 ;  /* 0x0000000404297819 */ /* 0x000fc80000010205 */
[----:B------:R-:W-:Y:S01]  /*2500*/  F2FP.F16.F32.PACK_AB R42, RZ, R42 ;  /* 0x0000002aff2a723e */ /* 0x000fe200000000ff */
[----:B------:R-:W-:-:S05]  /*2510*/  IMAD.X R71, R41, 0x1, R61, P4 ;  /* 0x0000000129477824 */ /* 0x000fca00020e063d */
[----:B------:R1:W-:Y:S01]  /*2520*/  @P2 STG.E.U16 desc[UR36][R70.64], R42 ;  /* 0x0000002a46002986 */ /* 0x0003e2000c101524 */
[----:B------:R-:W-:Y:S05]  /*2530*/  @!P1 BRA `(.L_x_38) ;  /* 0x0000000000049947 */ /* 0x000fea0003800000 */
[----:B------:R2:W5:Y:S02]  /*2540*/  LDG.E.LTC128B.U16 R40, desc[UR36][R72.64+0x2] ;  /* 0x0000022448287981 */ /* 0x000564000c1e1520 */
.L_x_38:
[----:B------:R-:W-:Y:S05]  /*2550*/  BSYNC B1 ;  /* 0x0000000000017941 */ /* 0x000fea0003800000 */
.L_x_37:
[----:B-----5:R-:W-:Y:S01]  /*2560*/  HADD2.F32 R77, -RZ, R40.H0_H0 ;  /* 0x20000028ff4d7230 */ /* 0x020fe20000004100 */
[----:B------:R-:W-:Y:S01]  /*2570*/  ISETP.GT.AND P2, PT, R3, 0x8, P3 ;  /* 0x000000080300780c */ /* 0x000fe20001f44270 */
[----:B------:R-:W-:Y:S03]  /*2580*/  BSSY B1, `(.L_x_39) ;  /* 0x000000a000017945 */ /* 0x000fe60003800000 */
[----:B-1----:R-:W-:-:S04]  /*2590*/  FMUL R42, R77, R58 ;  /* 0x0000003a4d2a7220 */ /* 0x002fc80000400000 */
[----:B------:R-:W-:Y:S01]  /*25a0*/  FFMA R42, R43, R56, R42 ;  /* 0x000000382b2a7223 */ /* 0x000fe2000000002a */
[----:B------:R-:W-:-:S04]  /*25b0*/  @P1 IMAD.MOV.U32 R43, RZ, RZ, R71 ;  /* 0x000000ffff2b1224 */ /* 0x000fc800078e0047 */
[----:B------:R-:W-:-:S04]  /*25c0*/  F2FP.F16.F32.PACK_AB R42, RZ, R42 ;  /* 0x0000002aff2a723e */ /* 0x000fc800000000ff */
[----:B------:R-:W-:Y:S01]  /*25d0*/  PRMT R66, R42, 0x7610, R66 ;  /* 0x000076102a427816 */ /* 0x000fe20000000042 */
[----:B------:R-:W-:-:S05]  /*25e0*/  @P1 IMAD.MOV.U32 R42, RZ, RZ, R70 ;  /* 0x000000ffff2a1224 */ /* 0x000fca00078e0046 */
[----:B------:R1:W-:Y:S01]  /*25f0*/  @P1 STG.E.U16 desc[UR36][R42.64+0x2], R66 ;  /* 0x000002422a001986 */ /* 0x0003e2000c101524 */
[----:B------:R-:W-:Y:S05]  /*2600*/  @!P2 BRA `(.L_x_40) ;  /* 0x000000000004a947 */ /* 0x000fea0003800000 */
[----:B------:R3:W5:Y:S02]  /*2610*/  LDG.E.LTC128B.U16 R40, desc[UR36][R68.64+0x10] ;  /* 0x0000102444287981 */ /* 0x000764000c1e1520 */
.L_x_40:
[----:B------:R-:W-:Y:S05]  /*2620*/  BSYNC B1 ;  /* 0x0000000000017941 */ /* 0x000fea0003800000 */
.L_x_39:
[----:B-1---5:R-:W-:Y:S01]  /*2630*/  HADD2.F32 R43, -RZ, R40.H0_H0 ;  /* 0x20000028ff2b7230 */ /* 0x022fe20000004100 */
[----:B------:R-:W-:Y:S01]  /*2640*/  ISETP.GT.AND P1, PT, R3, 0x9, P3 ;  /* 0x000000090300780c */ /* 0x000fe20001f24270 */
[----:B------:R-:W-:Y:S01]  /*2650*/  @P2 IMAD.MOV.U32 R42, RZ, RZ, R60 ;  /* 0x000000ffff2a2224 */ /* 0x000fe200078e003c */
[----:B------:R-:W-:Y:S02]  /*2660*/  BSSY B1, `(.L_x_41) ;  /* 0x0000009000017945 */ /* 0x000fe40003800000 */
[----:B------:R-:W-:-:S04]  /*2670*/  FMUL R43, R43, R58 ;  /* 0x0000003a2b2b7220 */ /* 0x000fc80000400000 */
[----:B------:R-:W-:-:S05]  /*2680*/  FFMA R43, R44, R56, R43 ;  /* 0x000000382c2b7223 */ /* 0x000fca000000002b */
[----:B------:R-:W-:-:S04]  /*2690*/  F2FP.F16.F32.PACK_AB R43, RZ, R43 ;  /* 0x0000002bff2b723e */ /* 0x000fc800000000ff */
[----:B------:R-:W-:Y:S01]  /*26a0*/  PRMT R44, R43, 0x7610, R44 ;  /* 0x000076102b2c7816 */ /* 0x000fe2000000002c */
[----:B------:R-:W-:-:S05]  /*26b0*/  @P2 IMAD.MOV.U32 R43, RZ, RZ, R61 ;  /* 0x000000ffff2b2224 */ /* 0x000fca00078e003d */
[----:B------:R1:W-:Y:S01]  /*26c0*/  @P2 STG.E.U16 desc[UR36][R42.64+0x10], R44 ;  /* 0x0000102c2a002986 */ /* 0x0003e2000c101524 */
[----:B------:R-:W-:Y:S05]  /*26d0*/  @!P1 BRA `(.L_x_42) ;  /* 0x0000000000049947 */ /* 0x000fea0003800000 */
[----:B------:R4:W5:Y:S02]  /*26e0*/  LDG.E.LTC128B.U16 R40, desc[UR36][R68.64+0x12] ;  /* 0x0000122444287981 */ /* 0x000964000c1e1520 */
.L_x_42:
[----:B------:R-:W-:Y:S05]  /*26f0*/  BSYNC B1 ;  /* 0x0000000000017941 */ /* 0x000fea0003800000 */
.L_x_41:
[----:B-1---5:R-:W-:Y:S01]  /*2700*/  HADD2.F32 R43, -RZ, R40.H0_H0 ;  /* 0x20000028ff2b7230 */ /* 0x022fe20000004100 */
[----:B------:R-:W-:Y:S01]  /*2710*/  ISETP.GT.AND P2, PT, R3, 0x8, P0 ;  /* 0x000000080300780c */ /* 0x000fe20000744270 */
[----:B------:R-:W-:Y:S03]  /*2720*/  BSSY B1, `(.L_x_43) ;  /* 0x000000a000017945 */ /* 0x000fe60003800000 */
[----:B------:R-:W-:Y:S01]  /*2730*/  FMUL R42, R43, R58 ;  /* 0x0000003a2b2a7220 */ /* 0x000fe20000400000 */
[----:B------:R-:W-:-:S03]  /*2740*/  @P1 IMAD.MOV.U32 R43, RZ, RZ, R61 ;  /* 0x000000ffff2b1224 */ /* 0x000fc600078e003d */
[----:B------:R-:W-:-:S05]  /*2750*/  FFMA R42, R45, R56, R42 ;  /* 0x000000382d2a7223 */ /* 0x000fca000000002a */
[----:B------:R-:W-:-:S04]  /*2760*/  F2FP.F16.F32.PACK_AB R42, RZ, R42 ;  /* 0x0000002aff2a723e */ /* 0x000fc800000000ff */
[----:B------:R-:W-:Y:S01]  /*2770*/  PRMT R44, R42, 0x7610, R44 ;  /* 0x000076102a2c7816 */ /* 0x000fe2000000002c */
[----:B------:R-:W-:-:S05]  /*2780*/  @P1 IMAD.MOV.U32 R42, RZ, RZ, R60 ;  /* 0x000000ffff2a1224 */ /* 0x000fca00078e003c */
[----:B------:R1:W-:Y:S01]  /*2790*/  @P1 STG.E.U16 desc[UR36][R42.64+0x12], R44 ;  /* 0x0000122c2a001986 */ /* 0x0003e2000c101524 */
[----:B------:R-:W-:Y:S05]  /*27a0*/  @!P2 BRA `(.L_x_44) ;  /* 0x000000000004a947 */ /* 0x000fea0003800000 */
[----:B------:R0:W5:Y:S02]  /*27b0*/  LDG.E.LTC128B.U16 R40, desc[UR36][R72.64+0x10] ;  /* 0x0000102448287981 */ /* 0x000164000c1e1520 */
.L_x_44:
[----:B------:R-:W-:Y:S05]  /*27c0*/  BSYNC B1 ;  /* 0x0000000000017941 */ /* 0x000fea0003800000 */
.L_x_43:
        /* <DEDUP_REMOVED lines=12> */
.L_x_46:
[----:B------:R-:W-:Y:S05]  /*2890*/  BSYNC B1 ;  /* 0x0000000000017941 */ /* 0x000fea0003800000 */
.L_x_45:
        /* <DEDUP_REMOVED lines=12> */
.L_x_48:
[----:B------:R-:W-:Y:S05]  /*2960*/  BSYNC B1 ;  /* 0x0000000000017941 */ /* 0x000fea0003800000 */
.L_x_47:
        /* <DEDUP_REMOVED lines=12> */
.L_x_50:
[----:B------:R-:W-:Y:S05]  /*2a30*/  BSYNC B1 ;  /* 0x0000000000017941 */ /* 0x000fea0003800000 */
.L_x_49:
        /* <DEDUP_REMOVED lines=12> */
.L_x_52:
[----:B------:R-:W-:Y:S05]  /*2b00*/  BSYNC B1 ;  /* 0x0000000000017941 */ /* 0x000fea0003800000 */
.L_x_51:
        /* <DEDUP_REMOVED lines=12> */
.L_x_54:
[----:B------:R-:W-:Y:S05]  /*2bd0*/  BSYNC B1 ;  /* 0x0000000000017941 */ /* 0x000fea0003800000 */
.L_x_53:
        /* <DEDUP_REMOVED lines=12> */
.L_x_56:
[----:B------:R-:W-:Y:S05]  /*2ca0*/  BSYNC B1 ;  /* 0x0000000000017941 */ /* 0x000fea0003800000 */
.L_x_55:
        /* <DEDUP_REMOVED lines=12> */
.L_x_58:
[----:B------:R-:W-:Y:S05]  /*2d70*/  BSYNC B1 ;  /* 0x0000000000017941 */ /* 0x000fea0003800000 */
.L_x_57:
        /* <DEDUP_REMOVED lines=12> */
.L_x_60:
[----:B------:R-:W-:Y:S05]  /*2e40*/  BSYNC B1 ;  /* 0x0000000000017941 */ /* 0x000fea0003800000 */
.L_x_59:
[----:B-1---5:R-:W-:Y:S01]  /*2e50*/  HADD2.F32 R43, -RZ, R40.H0_H0 ;  /* 0x20000028ff2b7230 */ /* 0x022fe20000004100 */
[----:B------:R-:W-:Y:S01]  /*2e60*/  ISETP.GT.AND P1, PT, R3, 0x19, P0 ;  /* 0x000000190300780c */ /* 0x000fe20000724270 */
[----:B------:R-:W-:Y:S01]  /*2e70*/  @P2 IMAD.MOV.U32 R42, RZ, RZ, R70 ;  /* 0x000000ffff2a2224 */ /* 0x000fe200078e0046 */
[----:B------:R-:W-:Y:S01]  /*2e80*/  IADD3 R75, P0, R75, 0x80, RZ ;  /* 0x000000804b4b7810 */ /* 0x000fe20007f1e0ff */
[----:B------:R-:W-:Y:S01]  /*2e90*/  BSSY B1, `(.L_x_61) ;  /* 0x000000a000017945 */ /* 0x000fe20003800000 */
[----:B------:R-:W-:-:S03]  /*2ea0*/  FMUL R43, R43, R58 ;  /* 0x0000003a2b2b7220 */ /* 0x000fc60000400000 */
[----:B------:R-:W-:Y:S02]  /*2eb0*/  IMAD.X R63, RZ, RZ, R63, P0 ;  /* 0x000000ffff3f7224 */ /* 0x000fe400000e063f */
[----:B------:R-:W-:-:S05]  /*2ec0*/  FFMA R43, R54, R56, R43 ;  /* 0x00000038362b7223 */ /* 0x000fca000000002b */
[----:B------:R-:W-:-:S04]  /*2ed0*/  F2FP.F16.F32.PACK_AB R43, RZ, R43 ;  /* 0x0000002bff2b723e */ /* 0x000fc800000000ff */
[----:B------:R-:W-:Y:S01]  /*2ee0*/  PRMT R44, R43, 0x7610, R44 ;  /* 0x000076102b2c7816 */ /* 0x000fe2000000002c */
[----:B------:R-:W-:-:S05]  /*2ef0*/  @P2 IMAD.MOV.U32 R43, RZ, RZ, R71 ;  /* 0x000000ffff2b2224 */ /* 0x000fca00078e0047 */
[----:B------:R1:W-:Y:S01]  /*2f00*/  @P2 STG.E.U16 desc[UR36][R42.64+0x30], R44 ;  /* 0x0000302c2a002986 */ /* 0x0003e2000c101524 */
[----:B------:R-:W-:Y:S05]  /*2f10*/  @!P1 BRA `(.L_x_62) ;  /* 0x0000000000049947 */ /* 0x000fea0003800000 */
[----:B------:R0:W5:Y:S02]  /*2f20*/  LDG.E.LTC128B.U16 R40, desc[UR36][R72.64+0x32] ;  /* 0x0000322448287981 */ /* 0x000164000c1e1520 */
.L_x_62:
[----:B------:R-:W-:Y:S05]  /*2f30*/  BSYNC B1 ;  /* 0x0000000000017941 */ /* 0x000fea0003800000 */
.L_x_61:
[----:B-1---5:R-:W-:Y:S01]  /*2f40*/  HADD2.F32 R43, -RZ, R40.H0_H0 ;  /* 0x20000028ff2b7230 */ /* 0x022fe20000004100 */
[----:B------:R-:W-:Y:S01]  /*2f50*/  ISETP.GT.AND P0, PT, R59, 0x80, PT ;  /* 0x000000803b00780c */ /* 0x000fe20003f04270 */
[----:B------:R-:W-:-:S03]  /*2f60*/  IMAD R42, R63, R20, RZ ;  /* 0x000000143f2a7224 */ /* 0x000fc600078e02ff */
[----:B------:R-:W-:Y:S01]  /*2f70*/  FMUL R44, R43, R58 ;  /* 0x0000003a2b2c7220 */ /* 0x000fe20000400000 */
[----:B------:R-:W-:Y:S01]  /*2f80*/  IMAD R53, R75, R21, R42 ;  /* 0x000000154b357224 */ /* 0x000fe200078e022a */
[----:B------:R-:W-:Y:S01]  /*2f90*/  ISETP.GT.AND P3, PT, R3, RZ, P0 ;  /* 0x000000ff0300720c */ /* 0x000fe20000764270 */
[----:B------:R-:W-:-:S04]  /*2fa0*/  IMAD.WIDE.U32 R42, R75, R20, R12 ;  /* 0x000000144b2a7225 */ /* 0x000fc800078e000c */
[----:B------:R-:W-:Y:S01]  /*2fb0*/  FFMA R55, R55, R56, R44 ;  /* 0x0000003837377223 */ /* 0x000fe2000000002c */
[----:B------:R-:W-:Y:S01]  /*2fc0*/  IMAD.IADD R21, R43, 0x1, R53 ;  /* 0x000000012b157824 */ /* 0x000fe200078e0235 */
[----:B------:R-:W-:-:S03]  /*2fd0*/  LEA R44, P2, R42, R8, 0x1 ;  /* 0x000000082a2c7211 */ /* 0x000fc600078408ff */
[----:B------:R-:W-:Y:S02]  /*2fe0*/  F2FP.F16.F32.PACK_AB R55, RZ, R55 ;  /* 0x00000037ff37723e */ /* 0x000fe400000000ff */
[----:B------:R-:W-:-:S03]  /*2ff0*/  LEA.HI.X R45, R42, R9, R21, 0x1, P2 ;  /* 0x000000092a2d7211 */ /* 0x000fc600010f0c15 */
[----:B------:R1:W-:Y:S04]  /*3000*/  @P1 STG.E.U16 desc[UR36][R70.64+0x32], R55 ;  /* 0x0000323746001986 */ /* 0x0003e8000c101524 */
[----:B------:R-:W2:Y:S01]  /*3010*/  @P3 LDG.E.LTC128B.U16 R40, desc[UR36][R44.64] ;  /* 0x000000242c283981 */ /* 0x000ea2000c1e1520 */
[----:B------:R-:W-:Y:S01]  /*3020*/  IMAD.WIDE.U32 R42, R75, R20, R6 ;  /* 0x000000144b2a7225 */ /* 0x000fe200078e0006 */
[C---:B------:R-:W-:Y:S01]  /*3030*/  SHF.L.U64.HI R51, R4.reuse, 0x8, R5 ;  /* 0x0000000804337819 */ /* 0x040fe20000010205 */
[----:B------:R-:W-:Y:S01]  /*3040*/  BSSY B1, `(.L_x_63) ;  /* 0x0000011000017945 */ /* 0x000fe20003800000 */
[----:B------:R-:W-:Y:S01]  /*3050*/  ISETP.GT.AND P2, PT, R3, 0x1, P0 ;  /* 0x000000010300780c */ /* 0x000fe20000744270 */
[----:B------:R-:W-:Y:S02]  /*3060*/  IMAD.IADD R43, R53, 0x1, R43 ;  /* 0x00000001352b7824 */ /* 0x000fe400078e022b */
[----:B------:R-:W-:-:S02]  /*3070*/  IMAD.SHL.U32 R49, R4, 0x100, RZ ;  /* 0x0000010004317824 */ /* 0x000fc400078e00ff */
[----:B------:R-:W-:-:S03]  /*3080*/  IMAD.WIDE.U32 R46, R57, R10, R42 ;  /* 0x0000000a392e7225 */ /* 0x000fc600078e002a */
[----:B------:R-:W-:Y:S01]  /*3090*/  IADD3 R42, P1, R49, R60, RZ ;  /* 0x0000003c312a7210 */ /* 0x000fe20007f3e0ff */
[----:B------:R-:W-:Y:S01]  /*30a0*/  IMAD.IADD R5, R67, 0x1, R47 ;  /* 0x0000000143057824 */ /* 0x000fe200078e022f */
[----:B------:R-:W-:-:S03]  /*30b0*/  LEA R4, P4, R46, R8, 0x1 ;  /* 0x000000082e047211 */ /* 0x000fc600078808ff */
[----:B------:R-:W-:Y:S01]  /*30c0*/  IMAD.X R43, R51, 0x1, R61, P1 ;  /* 0x00000001332b7824 */ /* 0x000fe200008e063d */
[----:B------:R-:W-:Y:S01]  /*30d0*/  LEA.HI.X R5, R46, R9, R5, 0x1, P4 ;  /* 0x000000092e057211 */ /* 0x000fe200020f0c05 */
[----:B--2---:R-:W-:-:S05]  /*30e0*/  HADD2.F32 R21, -RZ, R40.H0_H0 ;  /* 0x20000028ff157230 */ /* 0x004fca0000004100 */
[----:B------:R-:W-:-:S04]  /*30f0*/  FMUL R21, R21, R58 ;  /* 0x0000003a15157220 */ /* 0x000fc80000400000 */
[----:B------:R-:W-:-:S05]  /*3100*/  FFMA R21, R24, R56, R21 ;  /* 0x0000003818157223 */ /* 0x000fca0000000015 */
[----:B------:R-:W-:-:S05]  /*3110*/  F2FP.F16.F32.PACK_AB R21, RZ, R21 ;  /* 0x00000015ff15723e */ /* 0x000fca00000000ff */
[----:B------:R1:W-:Y:S01]  /*3120*/  @P3 STG.E.U16 desc[UR36][R42.64], R21 ;  /* 0x000000152a003986 */ /* 0x0003e2000c101524 */
[----:B------:R-:W-:Y:S05]  /*3130*/  @!P2 BRA `(.L_x_64) ;  /* 0x000000000004a947 */ /* 0x000fea0003800000 */
[----:B------:R2:W5:Y:S02]  /*3140*/  LDG.E.LTC128B.U16 R40, desc[UR36][R4.64+0x2] ;  /* 0x0000022404287981 */ /* 0x000564000c1e1520 */
.L_x_64:
[----:B------:R-:W-:Y:S05]  /*3150*/  BSYNC B1 ;  /* 0x0000000000017941 */ /* 0x000fea0003800000 */
.L_x_63:
[----:B-----5:R-:W-:Y:S01]  /*3160*/  HADD2.F32 R15, -RZ, R40.H0_H0 ;  /* 0x20000028ff0f7230 */ /* 0x020fe20000004100 */
[----:B------:R-:W-:Y:S01]  /*3170*/  ISETP.GT.AND P1, PT, R59, 0x88, PT ;  /* 0x000000883b00780c */ /* 0x000fe20003f24270 */
[----:B-1----:R-:W-:Y:S01]  /*3180*/  IMAD.WIDE.U32 R20, R75, R20, R64 ;  /* 0x000000144b147225 */ /* 0x002fe200078e0040 */
[----:B------:R-:W-:Y:S03]  /*3190*/  BSSY B1, `(.L_x_65) ;  /* 0x0000011000017945 */ /* 0x000fe60003800000 */
[----:B------:R-:W-:Y:S01]  /*31a0*/  FMUL R12, R15, R58 ;  /* 0x0000003a0f0c7220 */ /* 0x000fe20000400000 */
[----:B------:R-:W-:Y:S01]  /*31b0*/  IMAD.IADD R53, R53, 0x1, R21 ;  /* 0x0000000135357824 */ /* 0x000fe200078e0215 */
[----:B------:R-:W-:Y:S02]  /*31c0*/  IADD3 R15, P5, R14, R20, RZ ;  /* 0x000000140e0f7210 */ /* 0x000fe40007fbe0ff */
[----:B------:R-:W-:Y:S01]  /*31d0*/  FFMA R12, R25, R56, R12 ;  /* 0x00000038190c7223 */ /* 0x000fe2000000000c */
[----:B------:R-:W-:-:S02]  /*31e0*/  IADD3 R14, P4, R6, R20, RZ ;  /* 0x00000014060e7210 */ /* 0x000fc40007f9e0ff */
[----:B------:R-:W-:Y:S01]  /*31f0*/  IMAD.X R20, R53, 0x1, R13, P5 ;  /* 0x0000000135147824 */ /* 0x000fe200028e060d */
[----:B------:R-:W-:Y:S02]  /*3200*/  ISETP.GT.AND P3, PT, R3, RZ, P1 ;  /* 0x000000ff0300720c */ /* 0x000fe40000f64270 */
[----:B------:R-:W-:Y:S02]  /*3210*/  F2FP.F16.F32.PACK_AB R21, RZ, R12 ;  /* 0x0000000cff15723e */ /* 0x000fe400000000ff */
[----:B------:R-:W-:Y:S02]  /*3220*/  LEA R12, P5, R15, R8, 0x1 ;  /* 0x000000080f0c7211 */ /* 0x000fe400078a08ff */
[----:B------:R-:W-:Y:S01]  /*3230*/  PRMT R24, R21, 0x7610, R24 ;  /* 0x0000761015187816 */ /* 0x000fe20000000018 */
[----:B------:R-:W-:Y:S01]  /*3240*/  @P2 IMAD.MOV.U32 R21, RZ, RZ, R43 ;  /* 0x000000ffff152224 */ /* 0x000fe200078e002b */
[----:B------:R-:W-:Y:S01]  /*3250*/  LEA.HI.X R13, R15, R9, R20, 0x1, P5 ;  /* 0x000000090f0d7211 */ /* 0x000fe200028f0c14 */
[----:B------:R-:W-:-:S05]  /*3260*/  @P2 IMAD.MOV.U32 R20, RZ, RZ, R42 ;  /* 0x000000ffff142224 */ /* 0x000fca00078e002a */
[----:B------:R1:W-:Y:S01]  /*3270*/  @P2 STG.E.U16 desc[UR36][R20.64+0x2], R24 ;  /* 0x0000021814002986 */ /* 0x0003e2000c101524 */
[----:B------:R-:W-:Y:S05]  /*3280*/  @!P3 BRA `(.L_x_66) ;  /* 0x000000000004b947 */ /* 0x000fea0003800000 */
[----:B------:R0:W5:Y:S02]  /*3290*/  LDG.E.LTC128B.U16 R40, desc[UR36][R12.64] ;  /* 0x000000240c287981 */ /* 0x000164000c1e1520 */
.L_x_66:
[----:B------:R-:W-:Y:S05]  /*32a0*/  BSYNC B1 ;  /* 0x0000000000017941 */ /* 0x000fea0003800000 */
.L_x_65:
[----:B0----5:R-:W-:Y:S01]  /*32b0*/  HADD2.F32 R13, -RZ, R40.H0_H0 ;  /* 0x20000028ff0d7230 */ /* 0x021fe20000004100 */
[----:B------:R-:W-:Y:S01]  /*32c0*/  ISETP.GT.AND P2, PT, R3, 0x1, P1 ;  /* 0x000000010300780c */ /* 0x000fe20000f44270 */
[----:B------:R-:W-:Y:S01]  /*32d0*/  IMAD.X R15, R7, 0x1, R53, P4 ;  /* 0x00000001070f7824 */ /* 0x000fe200020e0635 */
[----:B------:R-:W-:Y:S01]  /*32e0*/  IADD3 R6, P4, R42, R11, RZ ;  /* 0x0000000b2a067210 */ /* 0x000fe20007f9e0ff */
[----:B------:R-:W-:Y:S01]  /*32f0*/  BSSY B1, `(.L_x_67) ;  /* 0x000000c000017945 */ /* 0x000fe20003800000 */
[----:B------:R-:W-:Y:S01]  /*3300*/  FMUL R7, R13, R58 ;  /* 0x0000003a0d077220 */ /* 0x000fe20000400000 */
[----:B------:R-:W-:-:S04]  /*3310*/  IMAD.WIDE.U32 R12, R57, R10, R14 ;  /* 0x0000000a390c7225 */ /* 0x000fc800078e000e */
[----:B------:R-:W-:Y:S01]  /*3320*/  FFMA R7, R26, R56, R7 ;  /* 0x000000381a077223 */ /* 0x000fe20000000007 */
[----:B------:R-:W-:Y:S01]  /*3330*/  IMAD.IADD R67, R67, 0x1, R13 ;  /* 0x0000000143437824 */ /* 0x000fe200078e020d */
[----:B------:R-:W-:-:S03]  /*3340*/  LEA R8, P5, R12, R8, 0x1 ;  /* 0x000000080c087211 */ /* 0x000fc600078a08ff */
[----:B------:R-:W-:Y:S01]  /*3350*/  F2FP.F16.F32.PACK_AB R10, RZ, R7 ;  /* 0x00000007ff0a723e */ /* 0x000fe200000000ff */
[----:B------:R-:W-:Y:S01]  /*3360*/  IMAD.X R7, R43, 0x1, R41, P4 ;  /* 0x000000012b077824 */ /* 0x000fe200020e0629 */
[----:B------:R-:W-:-:S04]  /*3370*/  LEA.HI.X R9, R12, R9, R67, 0x1, P5 ;  /* 0x000000090c097211 */ /* 0x000fc800028f0c43 */
[----:B------:R0:W-:Y:S01]  /*3380*/  @P3 STG.E.U16 desc[UR36][R6.64], R10 ;  /* 0x0000000a06003986 */ /* 0x0001e2000c101524 */
[----:B------:R-:W-:Y:S05]  /*3390*/  @!P2 BRA `(.L_x_68) ;  /* 0x000000000004a947 */ /* 0x000fea0003800000 */
[----:B------:R0:W5:Y:S02]  /*33a0*/  LDG.E.LTC128B.U16 R40, desc[UR36][R8.64+0x2] ;  /* 0x0000022408287981 */ /* 0x000164000c1e1520 */
.L_x_68:
[----:B------:R-:W-:Y:S05]  /*33b0*/  BSYNC B1 ;  /* 0x0000000000017941 */ /* 0x000fea0003800000 */
.L_x_67:
[----:B-----5:R-:W-:Y:S01]  /*33c0*/  HADD2.F32 R13, -RZ, R40.H0_H0 ;  /* 0x20000028ff0d7230 */ /* 0x020fe20000004100 */
[----:B------:R-:W-:Y:S01]  /*33d0*/  ISETP.GT.AND P3, PT, R3, 0x8, P0 ;  /* 0x000000080300780c */ /* 0x000fe20000764270 */
[----:B------:R-:W-:Y:S03]  /*33e0*/  BSSY B1, `(.L_x_69) ;  /* 0x0000007000017945 */ /* 0x000fe60003800000 */
[----:B0-----:R-:W-:-:S04]  /*33f0*/  FMUL R10, R13, R58 ;  /* 0x0000003a0d0a7220 */ /* 0x001fc80000400000 */
[----:B------:R-:W-:-:S05]  /*3400*/  FFMA R10, R27, R56, R10 ;  /* 0x000000381b0a7223 */ /* 0x000fca000000000a */
[----:B------:R-:W-:-:S05]  /*3410*/  F2FP.F16.F32.PACK_AB R10, RZ, R10 ;  /* 0x0000000aff0a723e */ /* 0x000fca00000000ff */
[----:B------:R0:W-:Y:S01]  /*3420*/  @P2 STG.E.U16 desc[UR36][R6.64+0x2], R10 ;  /* 0x0000020a06002986 */ /* 0x0001e2000c101524 */
[----:B------:R-:W-:Y:S05]  /*3430*/  @!P3 BRA `(.L_x_70) ;  /* 0x000000000004b947 */ /* 0x000fea0003800000 */
[----:B------:R0:W5:Y:S02]  /*3440*/  LDG.E.LTC128B.U16 R40, desc[UR36][R4.64+0x10] ;  /* 0x0000102404287981 */ /* 0x000164000c1e1520 */
.L_x_70:
[----:B------:R-:W-:Y:S05]  /*3450*/  BSYNC B1 ;  /* 0x0000000000017941 */ /* 0x000fea0003800000 */
.L_x_69:
[----:B0----5:R-:W-:Y:S01]  /*3460*/  HADD2.F32 R7, -RZ, R40.H0_H0 ;  /* 0x20000028ff077230 */ /* 0x021fe20000004100 */
[----:B------:R-:W-:Y:S01]  /*3470*/  ISETP.GT.AND P2, PT, R3, 0x9, P0 ;  /* 0x000000090300780c */ /* 0x000fe20000744270 */
[----:B------:R-:W-:Y:S01]  /*3480*/  IMAD.MOV.U32 R12, RZ, RZ, R42 ;  /* 0x000000ffff0c7224 */ /* 0x000fe200078e002a */
[----:B------:R-:W-:Y:S01]  /*3490*/  BSSY B1, `(.L_x_71) ;  /* 0x0000008000017945 */ /* 0x000fe20003800000 */
[----:B------:R-:W-:Y:S02]  /*34a0*/  IMAD.MOV.U32 R13, RZ, RZ, R43 ;  /* 0x000000ffff0d7224 */ /* 0x000fe400078e002b */
[----:B------:R-:W-:-:S04]  /*34b0*/  FMUL R7, R7, R58 ;  /* 0x0000003a07077220 */ /* 0x000fc80000400000 */
[----:B------:R-:W-:-:S05]  /*34c0*/  FFMA R7, R28, R56, R7 ;  /* 0x000000381c077223 */ /* 0x000fca0000000007 */
[----:B------:R-:W-:-:S05]  /*34d0*/  F2FP.F16.F32.PACK_AB R7, RZ, R7 ;  /* 0x00000007ff07723e */ /* 0x000fca00000000ff */
[----:B------:R0:W-:Y:S01]  /*34e0*/  @P3 STG.E.U16 desc[UR36][R12.64+0x10], R7 ;  /* 0x000010070c003986 */ /* 0x0001e2000c101524 */
[----:B------:R-:W-:Y:S05]  /*34f0*/  @!P2 BRA `(.L_x_72) ;  /* 0x000000000004a947 */ /* 0x000fea0003800000 */
[----:B------:R0:W5:Y:S02]  /*3500*/  LDG.E.LTC128B.U16 R40, desc[UR36][R4.64+0x12] ;  /* 0x0000122404287981 */ /* 0x000164000c1e1520 */
.L_x_72:
[----:B------:R-:W-:Y:S05]  /*3510*/  BSYNC B1 ;  /* 0x0000000000017941 */ /* 0x000fea0003800000 */
.L_x_71:
[----:B0----5:R-:W-:Y:S01]  /*3520*/  HADD2.F32 R7, -RZ, R40.H0_H0 ;  /* 0x20000028ff077230 */ /* 0x021fe20000004100 */
[----:B------:R-:W-:Y:S01]  /*3530*/  ISETP.GT.AND P4, PT, R3, 0x8, P1 ;  /* 0x000000080300780c */ /* 0x000fe20000f84270 */
[----:B------:R-:W-:Y:S03]  /*3540*/  BSSY B1, `(.L_x_73) ;  /* 0x0000007000017945 */ /* 0x000fe60003800000 */
[----:B------:R-:W-:-:S04]  /*3550*/  FMUL R6, R7, R58 ;  /* 0x0000003a07067220 */ /* 0x000fc80000400000 */
[----:B------:R-:W-:-:S05]  /*3560*/  FFMA R6, R29, R56, R6 ;  /* 0x000000381d067223 */ /* 0x000fca0000000006 */
[----:B------:R-:W-:-:S05]  /*3570*/  F2FP.F16.F32.PACK_AB R6, RZ, R6 ;  /* 0x00000006ff06723e */ /* 0x000fca00000000ff */
[----:B------:R0:W-:Y:S01]  /*3580*/  @P2 STG.E.U16 desc[UR36][R12.64+0x12], R6 ;  /* 0x000012060c002986 */ /* 0x0001e2000c101524 */
[----:B------:R-:W-:Y:S05]  /*3590*/  @!P4 BRA `(.L_x_74) ;  /* 0x000000000004c947 */ /* 0x000fea0003800000 */
[----:B------:R0:W5:Y:S02]  /*35a0*/  LDG.E.LTC128B.U16 R40, desc[UR36][R8.64+0x10] ;  /* 0x0000102408287981 */ /* 0x000164000c1e1520 */
.L_x_74:
[----:B------:R-:W-:Y:S05]  /*35b0*/  BSYNC B1 ;  /* 0x0000000000017941 */ /* 0x000fea0003800000 */
.L_x_73:
[----:B-----5:R-:W-:Y:S01]  /*35c0*/  HADD2.F32 R7, -RZ, R40.H0_H0 ;  /* 0x20000028ff077230 */ /* 0x020fe20000004100 */
[----:B0-----:R-:W-:Y:S01]  /*35d0*/  IADD3 R6, P3, R11, R42, RZ ;  /* 0x0000002a0b067210 */ /* 0x001fe20007f7e0ff */
[----:B------:R-:W-:Y:S01]  /*35e0*/  BSSY B1, `(.L_x_75) ;  /* 0x0000009000017945 */ /* 0x000fe20003800000 */
[----:B------:R-:W-:Y:S02]  /*35f0*/  ISETP.GT.AND P2, PT, R3, 0x9, P1 ;  /* 0x000000090300780c */ /* 0x000fe40000f44270 */
[----:B------:R-:W-:-:S04]  /*3600*/  FMUL R7, R7, R58 ;  /* 0x0000003a07077220 */ /* 0x000fc80000400000 */
[----:B------:R-:W-:-:S05]  /*3610*/  FFMA R7, R30, R56, R7 ;  /* 0x000000381e077223 */ /* 0x000fca0000000007 */
[----:B------:R-:W-:Y:S01]  /*3620*/  F2FP.F16.F32.PACK_AB R10, RZ, R7 ;  /* 0x00000007ff0a723e */ /* 0x000fe200000000ff */
[----:B------:R-:W-:-:S05]  /*3630*/  IMAD.X R7, R41, 0x1, R43, P3 ;  /* 0x0000000129077824 */ /* 0x000fca00018e062b */
[----:B------:R0:W-:Y:S01]  /*3640*/  @P4 STG.E.U16 desc[UR36][R6.64+0x10], R10 ;  /* 0x0000100a06004986 */ /* 0x0001e2000c101524 */
[----:B------:R-:W-:Y:S05]  /*3650*/  @!P2 BRA `(.L_x_76) ;  /* 0x000000000004a947 */ /* 0x000fea0003800000 */
[----:B------:R0:W5:Y:S02]  /*3660*/  LDG.E.LTC128B.U16 R40, desc[UR36][R8.64+0x12] ;  /* 0x0000122408287981 */ /* 0x000164000c1e1520 */
.L_x_76:
[----:B------:R-:W-:Y:S05]  /*3670*/  BSYNC B1 ;  /* 0x0000000000017941 */ /* 0x000fea0003800000 */
.L_x_75:
[----:B0----5:R-:W-:Y:S01]  /*3680*/  HADD2.F32 R7, -RZ, R40.H0_H0 ;  /* 0x20000028ff077230 */ /* 0x021fe20000004100 */
[----:B------:R-:W-:Y:S01]  /*3690*/  ISETP.GT.AND P3, PT, R3, 0x10, P0 ;  /* 0x000000100300780c */ /* 0x000fe20000764270 */
[----:B------:R-:W-:Y:S03]  /*36a0*/  BSSY B1, `(.L_x_77) ;  /* 0x0000009000017945 */ /* 0x000fe60003800000 */
[----:B------:R-:W-:-:S04]  /*36b0*/  FMUL R6, R7, R58 ;  /* 0x0000003a07067220 */ /* 0x000fc80000400000 */
[----:B------:R-:W-:Y:S01]  /*36c0*/  FFMA R31, R31, R56, R6 ;  /* 0x000000381f1f7223 */ /* 0x000fe20000000006 */
[----:B------:R-:W-:-:S04]  /*36d0*/  IADD3 R6, P4, P5, R11, R60, R49 ;  /* 0x0000003c0b067210 */ /* 0x000fc80007d9e031 */
[----:B------:R-:W-:Y:S02]  /*36e0*/  F2FP.F16.F32.PACK_AB R31, RZ, R31 ;  /* 0x0000001fff1f723e */ /* 0x000fe400000000ff */
[----:B------:R-:W-:-:S05]  /*36f0*/  IADD3.X R7, R41, R61, R51, P4, P5 ;  /* 0x0000003d29077210 */ /* 0x000fca00027ea433 */
[----:B------:R0:W-:Y:S01]  /*3700*/  @P2 STG.E.U16 desc[UR36][R6.64+0x12], R31 ;  /* 0x0000121f06002986 */ /* 0x0001e2000c101524 */
[----:B------:R-:W-:Y:S05]  /*3710*/  @!P3 BRA `(.L_x_78) ;  /* 0x000000000004b947 */ /* 0x000fea0003800000 */
[----:B------:R0:W5:Y:S02]  /*3720*/  LDG.E.LTC128B.U16 R40, desc[UR36][R4.64+0x20] ;  /* 0x0000202404287981 */ /* 0x000164000c1e1520 */
.L_x_78:
[----:B------:R-:W-:Y:S05]  /*3730*/  BSYNC B1 ;  /* 0x0000000000017941 */ /* 0x000fea0003800000 */
.L_x_77:
[----:B-----5:R-:W-:Y:S01]  /*3740*/  HADD2.F32 R11, -RZ, R40.H0_H0 ;  /* 0x20000028ff0b7230 */ /* 0x020fe20000004100 */
        /* <DEDUP_REMOVED lines=8> */
.L_x_80:
[----:B------:R-:W-:Y:S05]  /*37d0*/  BSYNC B1 ;  /* 0x0000000000017941 */ /* 0x000fea0003800000 */
.L_x_79:
        /* <DEDUP_REMOVED lines=9> */
.L_x_82:
[----:B------:R-:W-:Y:S05]  /*3870*/  BSYNC B1 ;  /* 0x0000000000017941 */ /* 0x000fea0003800000 */
.L_x_81:
        /* <DEDUP_REMOVED lines=9> */
.L_x_84:
[----:B------:R-:W-:Y:S05]  /*3910*/  BSYNC B1 ;  /* 0x0000000000017941 */ /* 0x000fea0003800000 */
.L_x_83:
        /* <DEDUP_REMOVED lines=9> */
.L_x_86:
[----:B------:R-:W-:Y:S05]  /*39b0*/  BSYNC B1 ;  /* 0x0000000000017941 */ /* 0x000fea0003800000 */
.L_x_85:
        /* <DEDUP_REMOVED lines=9> */
.L_x_88:
[----:B------:R-:W-:Y:S05]  /*3a50*/  BSYNC B1 ;  /* 0x0000000000017941 */ /* 0x000fea0003800000 */
.L_x_87:
[----:B0-2--5:R-:W-:Y:S01]  /*3a60*/  HADD2.F32 R5, -RZ, R40.H0_H0 ;  /* 0x20000028ff057230 */ /* 0x025fe20000004100 */
        /* <DEDUP_REMOVED lines=8> */
.L_x_90:
[----:B------:R-:W-:Y:S05]  /*3af0*/  BSYNC B1 ;  /* 0x0000000000017941 */ /* 0x000fea0003800000 */
.L_x_89:
[----:B-----5:R-:W-:Y:S01]  /*3b00*/  HADD2.F32 R5, -RZ, R40.H0_H0 ;  /* 0x20000028ff057230 */ /* 0x020fe20000004100 */
[----:B------:R-:W-:Y:S01]  /*3b10*/  ISETP.GT.AND P1, PT, R3, 0x19, P1 ;  /* 0x000000190300780c */ /* 0x000fe20000f24270 */
[----:B0-----:R-:W-:Y:S01]  /*3b20*/  @P2 IMAD.MOV.U32 R4, RZ, RZ, R6 ;  /* 0x000000ffff042224 */ /* 0x001fe200078e0006 */
        /* <DEDUP_REMOVED lines=9> */
.L_x_92:
[----:B------:R-:W-:Y:S05]  /*3bc0*/  BSYNC B1 ;  /* 0x0000000000017941 */ /* 0x000fea0003800000 */
.L_x_91:
[----:B------:R-:W-:Y:S05]  /*3bd0*/  @!P1 BRA `(.L_x_93) ;  /* 0x0000000800a89947 */ /* 0x000fea0003800000 */
[----:B-----5:R-:W-:-:S05]  /*3be0*/  HADD2.F32 R3, -RZ, R40.H0_H0 ;  /* 0x20000028ff037230 */ /* 0x020fca0000004100 */
[----:B0-----:R-:W-:-:S04]  /*3bf0*/  FMUL R4, R3, R58 ;  /* 0x0000003a03047220 */ /* 0x001fc80000400000 */
[----:B------:R-:W-:-:S05]  /*3c00*/  FFMA R4, R39, R56, R4 ;  /* 0x0000003827047223 */ /* 0x000fca0000000004 */
[----:B------:R-:W-:-:S05]  /*3c10*/  F2FP.F16.F32.PACK_AB R4, RZ, R4 ;  /* 0x00000004ff04723e */ /* 0x000fca00000000ff */
[----:B------:R0:W-:Y:S01]  /*3c20*/  STG.E.U16 desc[UR36][R6.64+0x32], R4 ;  /* 0x0000320406007986 */ /* 0x0001e2000c101524 */
[----:B------:R-:W-:Y:S05]  /*3c30*/  BRA `(.L_x_93) ;  /* 0x0000000800907947 */ /* 0x000fea0003800000 */
.L_x_34:
[----:B------:R-:W-:Y:S01]  /*3c40*/  ULDC.64 UR4, c[0x0][0x5c0] ;  /* 0x0001700000047ab9 */ /* 0x000fe20000000a00 */
[----:B------:R-:W-:Y:S01]  /*3c50*/  ISETP.GT.AND P5, PT, R3, 0x1, P3 ;  /* 0x000000010300780c */ /* 0x000fe20001fa4270 */
[-C--:B------:R-:W-:Y:S01]  /*3c60*/  FMUL R40, R40, R56.reuse ;  /* 0x0000003828287220 */ /* 0x080fe20000400000 */
[----:B------:R-:W-:Y:S01]  /*3c70*/  LEA R6, P1, R66, UR4, 0x1 ;  /* 0x0000000442067c11 */ /* 0x000fe2000f8208ff */
[-C--:B------:R-:W-:Y:S01]  /*3c80*/  FMUL R41, R41, R56.reuse ;  /* 0x0000003829297220 */ /* 0x080fe20000400000 */
[C---:B------:R-:W-:Y:S01]  /*3c90*/  IMAD.SHL.U32 R21, R4.reuse, 0x10, RZ ;  /* 0x0000001004157824 */ /* 0x040fe200078e00ff */
[----:B------:R-:W-:Y:S01]  /*3ca0*/  SHF.L.U64.HI R15, R4, 0x4, R5 ;  /* 0x00000004040f7819 */ /* 0x000fe20000010205 */
[-C--:B------:R-:W-:Y:S01]  /*3cb0*/  FMUL R42, R42, R56.reuse ;  /* 0x000000382a2a7220 */ /* 0x080fe20000400000 */
[----:B------:R-:W-:Y:S01]  /*3cc0*/  LEA.HI.X R7, R66, UR5, R77, 0x1, P1 ;  /* 0x0000000542077c11 */ /* 0x000fe200088f0c4d */
[-C--:B------:R-:W-:Y:S01]  /*3cd0*/  FMUL R43, R43, R56.reuse ;  /* 0x000000382b2b7220 */ /* 0x080fe20000400000 */
[----:B------:R-:W-:Y:S01]  /*3ce0*/  ISETP.GT.AND P1, PT, R59, 0x8, PT ;  /* 0x000000083b00780c */ /* 0x000fe20003f24270 */
[----:B------:R-:W-:Y:S01]  /*3cf0*/  FMUL R44, R44, R56 ;  /* 0x000000382c2c7220 */ /* 0x000fe20000400000 */
[----:B------:R-:W-:Y:S01]  /*3d00*/  F2FP.F16.F32.PACK_AB R40, RZ, R40 ;  /* 0x00000028ff28723e */ /* 0x000fe200000000ff */
[-C--:B------:R-:W-:Y:S01]  /*3d10*/  FMUL R45, R45, R56.reuse ;  /* 0x000000382d2d7220 */ /* 0x080fe20000400000 */
[----:B------:R-:W-:Y:S01]  /*3d20*/  F2FP.F16.F32.PACK_AB R41, RZ, R41 ;  /* 0x00000029ff29723e */ /* 0x000fe200000000ff */
[----:B------:R-:W-:Y:S01]  /*3d30*/  FMUL R46, R46, R56 ;  /* 0x000000382e2e7220 */ /* 0x000fe20000400000 */
[----:B------:R-:W-:Y:S01]  /*3d40*/  IADD3 R8, P4, R21, R6, RZ ;  /* 0x0000000615087210 */ /* 0x000fe20007f9e0ff */
[----:B------:R-:W-:Y:S01]  /*3d50*/  @P0 STG.E.U16 desc[UR36][R6.64], R40 ;  /* 0x0000002806000986 */ /* 0x000fe2000c101524 */
[----:B------:R-:W-:Y:S01]  /*3d60*/  ISETP.GT.AND P2, PT, R3, RZ, P1 ;  /* 0x000000ff0300720c */ /* 0x000fe20000f44270 */
[-C--:B------:R-:W-:Y:S01]  /*3d70*/  FMUL R47, R47, R56.reuse ;  /* 0x000000382f2f7220 */ /* 0x080fe20000400000 */
[----:B------:R-:W-:Y:S01]  /*3d80*/  ISETP.GT.AND P0, PT, R3, 0x1, P1 ;  /* 0x000000010300780c */ /* 0x000fe20000f04270 */
[----:B------:R-:W-:Y:S01]  /*3d90*/  @P5 STG.E.U16 desc[UR36][R6.64+0x2], R41 ;  /* 0x0000022906005986 */ /* 0x000fe2000c101524 */
[----:B------:R-:W-:Y:S01]  /*3da0*/  IMAD.X R9, R15, 0x1, R7, P4 ;  /* 0x000000010f097824 */ /* 0x000fe200020e0607 */
[C---:B------:R-:W-:Y:S01]  /*3db0*/  ISETP.GT.AND P4, PT, R3.reuse, 0x8, P3 ;  /* 0x000000080300780c */ /* 0x040fe20001f84270 */
[-C--:B------:R-:W-:Y:S01]  /*3dc0*/  FMUL R48, R48, R56.reuse ;  /* 0x0000003830307220 */ /* 0x080fe20000400000 */
[----:B------:R-:W-:Y:S01]  /*3dd0*/  ISETP.GT.AND P5, PT, R3, 0x9, P3 ;  /* 0x000000090300780c */ /* 0x000fe20001fa4270 */
[----:B------:R-:W-:Y:S01]  /*3de0*/  FMUL R49, R49, R56 ;  /* 0x0000003831317220 */ /* 0x000fe20000400000 */
[----:B------:R-:W-:Y:S01]  /*3df0*/  F2FP.F16.F32.PACK_AB R42, RZ, R42 ;  /* 0x0000002aff2a723e */ /* 0x000fe200000000ff */
[-C--:B------:R-:W-:Y:S01]  /*3e00*/  FMUL R50, R50, R56.reuse ;  /* 0x0000003832327220 */ /* 0x080fe20000400000 */
[----:B------:R-:W-:Y:S01]  /*3e10*/  F2FP.F16.F32.PACK_AB R43, RZ, R43 ;  /* 0x0000002bff2b723e */ /* 0x000fe200000000ff */
[----:B------:R-:W-:Y:S01]  /*3e20*/  FMUL R51, R51, R56 ;  /* 0x0000003833337220 */ /* 0x000fe20000400000 */
[----:B------:R-:W-:Y:S01]  /*3e30*/  F2FP.F16.F32.PACK_AB R44, RZ, R44 ;  /* 0x0000002cff2c723e */ /* 0x000fe200000000ff */
[----:B------:R-:W-:Y:S01]  /*3e40*/  @P2 STG.E.U16 desc[UR36][R8.64], R42 ;  /* 0x0000002a08002986 */ /* 0x000fe2000c101524 */
[----:B------:R-:W-:Y:S01]  /*3e50*/  F2FP.F16.F32.PACK_AB R45, RZ, R45 ;  /* 0x0000002dff2d723e */ /* 0x000fe200000000ff */
[-C--:B------:R-:W-:Y:S01]  /*3e60*/  FMUL R53, R53, R56.reuse ;  /* 0x0000003835357220 */ /* 0x080fe20000400000 */
[C---:B------:R-:W-:Y:S01]  /*3e70*/  ISETP.GT.AND P2, PT, R3.reuse, 0x8, P1 ;  /* 0x000000080300780c */ /* 0x040fe20000f44270 */
[----:B------:R-:W-:Y:S01]  /*3e80*/  @P0 STG.E.U16 desc[UR36][R8.64+0x2], R43 ;  /* 0x0000022b08000986 */ /* 0x000fe2000c101524 */
[C---:B------:R-:W-:Y:S01]  /*3e90*/  ISETP.GT.AND P0, PT, R3.reuse, 0x9, P1 ;  /* 0x000000090300780c */ /* 0x040fe20000f04270 */
[----:B------:R-:W-:Y:S01]  /*3ea0*/  FMUL R52, R52, R56 ;  /* 0x0000003834347220 */ /* 0x000fe20000400000 */
[----:B------:R-:W-:Y:S01]  /*3eb0*/  F2FP.F16.F32.PACK_AB R46, RZ, R46 ;  /* 0x0000002eff2e723e */ /* 0x000fe200000000ff */
[----:B------:R-:W-:Y:S01]  /*3ec0*/  @P4 STG.E.U16 desc[UR36][R6.64+0x10], R44 ;  /* 0x0000102c06004986 */ /* 0x000fe2000c101524 */
[C---:B------:R-:W-:Y:S01]  /*3ed0*/  ISETP.GT.AND P4, PT, R3.reuse, 0x10, P3 ;  /* 0x000000100300780c */ /* 0x040fe20001f84270 */
[-C--:B------:R-:W-:Y:S01]  /*3ee0*/  FMUL R54, R54, R56.reuse ;  /* 0x0000003836367220 */ /* 0x080fe20000400000 */
[----:B------:R-:W-:Y:S01]  /*3ef0*/  F2FP.F16.F32.PACK_AB R47, RZ, R47 ;  /* 0x0000002fff2f723e */ /* 0x000fe200000000ff */
[----:B------:R-:W-:Y:S01]  /*3f00*/  @P5 STG.E.U16 desc[UR36][R6.64+0x12], R45 ;  /* 0x0000122d06005986 */ /* 0x000fe2000c101524 */
[----:B------:R-:W-:Y:S01]  /*3f10*/  ISETP.GT.AND P5, PT, R3, 0x11, P3 ;  /* 0x000000110300780c */ /* 0x000fe20001fa4270 */
[----:B------:R-:W-:Y:S01]  /*3f20*/  FMUL R55, R55, R56 ;  /* 0x0000003837377220 */ /* 0x000fe20000400000 */
[----:B------:R-:W-:Y:S01]  /*3f30*/  F2FP.F16.F32.PACK_AB R48, RZ, R48 ;  /* 0x00000030ff30723e */ /* 0x000fe200000000ff */
[----:B------:R-:W-:Y:S01]  /*3f40*/  @P2 STG.E.U16 desc[UR36][R8.64+0x10], R46 ;  /* 0x0000102e08002986 */ /* 0x000fe2000c101524 */
[----:B------:R-:W-:Y:S01]  /*3f50*/  F2FP.F16.F32.PACK_AB R49, RZ, R49 ;  /* 0x00000031ff31723e */ /* 0x000fe200000000ff */
[----:B------:R-:W-:Y:S01]  /*3f60*/  FMUL R24, R24, R56 ;  /* 0x0000003818187220 */ /* 0x000fe20000400000 */
[----:B------:R-:W-:Y:S01]  /*3f70*/  ISETP.GT.AND P2, PT, R3, 0x10, P1 ;  /* 0x000000100300780c */ /* 0x000fe20000f44270 */
[----:B------:R-:W-:Y:S01]  /*3f80*/  @P0 STG.E.U16 desc[UR36][R8.64+0x12], R47 ;  /* 0x0000122f08000986 */ /* 0x000fe2000c101524 */
[----:B------:R-:W-:Y:S01]  /*3f90*/  F2FP.F16.F32.PACK_AB R50, RZ, R50 ;  /* 0x00000032ff32723e */ /* 0x000fe200000000ff */
[----:B------:R-:W-:Y:S01]  /*3fa0*/  IMAD R13, R5, 0xf0, RZ ;  /* 0x000000f0050d7824 */ /* 0x000fe200078e02ff */
[----:B------:R-:W-:Y:S01]  /*3fb0*/  F2FP.F16.F32.PACK_AB R51, RZ, R51 ;  /* 0x00000033ff33723e */ /* 0x000fe200000000ff */
[----:B------:R-:W-:Y:S01]  /*3fc0*/  @P4 STG.E.U16 desc[UR36][R6.64+0x20], R48 ;  /* 0x0000203006004986 */ /* 0x000fe2000c101524 */
[C---:B------:R-:W-:Y:S01]  /*3fd0*/  ISETP.GT.AND P4, PT, R3.reuse, 0x11, P1 ;  /* 0x000000110300780c */ /* 0x040fe20000f84270 */
[----:B------:R-:W-:Y:S01]  /*3fe0*/  IMAD.WIDE.U32 R10, R4, 0xf0, R8 ;  /* 0x000000f0040a7825 */ /* 0x000fe200078e0008 */
[----:B------:R-:W-:Y:S01]  /*3ff0*/  F2FP.F16.F32.PACK_AB R53, RZ, R53 ;  /* 0x00000035ff35723e */ /* 0x000fe200000000ff */
[----:B------:R-:W-:Y:S01]  /*4000*/  @P5 STG.E.U16 desc[UR36][R6.64+0x22], R49 ;  /* 0x0000223106005986 */ /* 0x000fe2000c101524 */
[----:B------:R-:W-:Y:S01]  /*4010*/  ISETP.GT.AND P5, PT, R3, 0x18, P3 ;  /* 0x000000180300780c */ /* 0x000fe20001fa4270 */
[----:B------:R-:W-:Y:S01]  /*4020*/  IMAD.IADD R5, R11, 0x1, R13 ;  /* 0x000000010b057824 */ /* 0x000fe200078e020d */
[----:B------:R-:W-:Y:S01]  /*4030*/  ISETP.GT.AND P3, PT, R3, 0x19, P3 ;  /* 0x000000190300780c */ /* 0x000fe20001f64270 */
[----:B------:R-:W-:Y:S01]  /*4040*/  @P2 STG.E.U16 desc[UR36][R8.64+0x20], R50 ;  /* 0x0000203208002986 */ /* 0x000fe2000c101524 */
[----:B------:R-:W-:Y:S01]  /*4050*/  ISETP.GT.AND P2, PT, R59, 0x80, PT ;  /* 0x000000803b00780c */ /* 0x000fe20003f44270 */
[----:B------:R-:W-:Y:S01]  /*4060*/  FMUL R25, R25, R56 ;  /* 0x0000003819197220 */ /* 0x000fe20000400000 */
[----:B------:R-:W-:Y:S01]  /*4070*/  F2FP.F16.F32.PACK_AB R52, RZ, R52 ;  /* 0x00000034ff34723e */ /* 0x000fe200000000ff */
[----:B------:R-:W-:Y:S01]  /*4080*/  FMUL R26, R26, R56 ;  /* 0x000000381a1a7220 */ /* 0x000fe20000400000 */
[----:B------:R-:W-:Y:S01]  /*4090*/  F2FP.F16.F32.PACK_AB R54, RZ, R54 ;  /* 0x00000036ff36723e */ /* 0x000fe200000000ff */
[----:B------:R-:W-:Y:S01]  /*40a0*/  @P4 STG.E.U16 desc[UR36][R8.64+0x22], R51 ;  /* 0x0000223308004986 */ /* 0x000fe2000c101524 */
[----:B------:R-:W-:Y:S01]  /*40b0*/  ISETP.GT.AND P4, PT, R3, 0x18, P1 ;  /* 0x000000180300780c */ /* 0x000fe20000f84270 */
[-C--:B------:R-:W-:Y:S01]  /*40c0*/  FMUL R27, R27, R56.reuse ;  /* 0x000000381b1b7220 */ /* 0x080fe20000400000 */
[C---:B------:R-:W-:Y:S01]  /*40d0*/  ISETP.GT.AND P1, PT, R3.reuse, 0x19, P1 ;  /* 0x000000190300780c */ /* 0x040fe20000f24270 */
[----:B------:R-:W-:Y:S01]  /*40e0*/  @P5 STG.E.U16 desc[UR36][R6.64+0x30], R52 ;  /* 0x0000303406005986 */ /* 0x000fe2000c101524 */
[C---:B------:R-:W-:Y:S01]  /*40f0*/  ISETP.GT.AND P5, PT, R3.reuse, 0x1, P2 ;  /* 0x000000010300780c */ /* 0x040fe200017a4270 */
[-C--:B------:R-:W-:Y:S01]  /*4100*/  FMUL R28, R28, R56.reuse ;  /* 0x000000381c1c7220 */ /* 0x080fe20000400000 */
[----:B------:R-:W-:Y:S01]  /*4110*/  F2FP.F16.F32.PACK_AB R55, RZ, R55 ;  /* 0x00000037ff37723e */ /* 0x000fe200000000ff */
[----:B------:R0:W-:Y:S01]  /*4120*/  @P3 STG.E.U16 desc[UR36][R6.64+0x32], R53 ;  /* 0x0000323506003986 */ /* 0x0001e2000c101524 */
[----:B------:R-:W-:Y:S01]  /*4130*/  ISETP.GT.AND P3, PT, R3, RZ, P2 ;  /* 0x000000ff0300720c */ /* 0x000fe20001764270 */
[----:B------:R-:W-:Y:S01]  /*4140*/  FMUL R29, R29, R56 ;  /* 0x000000381d1d7220 */ /* 0x000fe20000400000 */
[----:B------:R-:W-:Y:S01]  /*4150*/  F2FP.F16.F32.PACK_AB R24, RZ, R24 ;  /* 0x00000018ff18723e */ /* 0x000fe200000000ff */
[-C--:B------:R-:W-:Y:S01]  /*4160*/  FMUL R30, R30, R56.reuse ;  /* 0x000000381e1e7220 */ /* 0x080fe20000400000 */
[----:B------:R-:W-:Y:S01]  /*4170*/  ISETP.GT.AND P0, PT, R59, 0x88, PT ;  /* 0x000000883b00780c */ /* 0x000fe20003f04270 */
[----:B------:R-:W-:Y:S01]  /*4180*/  @P4 STG.E.U16 desc[UR36][R8.64+0x30], R54 ;  /* 0x0000303608004986 */ /* 0x000fe2000c101524 */
[----:B------:R-:W-:Y:S01]  /*4190*/  F2FP.F16.F32.PACK_AB R25, RZ, R25 ;  /* 0x00000019ff19723e */ /* 0x000fe200000000ff */
[----:B------:R-:W-:Y:S01]  /*41a0*/  FMUL R31, R31, R56 ;  /* 0x000000381f1f7220 */ /* 0x000fe20000400000 */
[C---:B------:R-:W-:Y:S01]  /*41b0*/  ISETP.GT.AND P4, PT, R3.reuse, 0x8, P2 ;  /* 0x000000080300780c */ /* 0x040fe20001784270 */
[----:B------:R-:W-:Y:S01]  /*41c0*/  @P1 STG.E.U16 desc[UR36][R8.64+0x32], R55 ;  /* 0x0000323708001986 */ /* 0x000fe2000c101524 */
[----:B------:R-:W-:Y:S01]  /*41d0*/  ISETP.GT.AND P1, PT, R3, RZ, P0 ;  /* 0x000000ff0300720c */ /* 0x000fe20000724270 */
[----:B0-----:R-:W-:Y:S01]  /*41e0*/  IMAD.IADD R7, R13, 0x1, R11 ;  /* 0x000000010d077824 */ /* 0x001fe200078e020b */
[----:B------:R-:W-:Y:S01]  /*41f0*/  F2FP.F16.F32.PACK_AB R26, RZ, R26 ;  /* 0x0000001aff1a723e */ /* 0x000fe200000000ff */
[--C-:B------:R-:W-:Y:S01]  /*4200*/  @P3 IMAD.MOV.U32 R4, RZ, RZ, R10.reuse ;  /* 0x000000ffff043224 */ /* 0x100fe200078e000a */
[----:B------:R-:W-:Y:S01]  /*4210*/  F2FP.F16.F32.PACK_AB R27, RZ, R27 ;  /* 0x0000001bff1b723e */ /* 0x000fe200000000ff */
[----:B------:R-:W-:Y:S01]  /*4220*/  FMUL R32, R32, R56 ;  /* 0x0000003820207220 */ /* 0x000fe20000400000 */
[----:B------:R-:W-:Y:S01]  /*4230*/  F2FP.F16.F32.PACK_AB R28, RZ, R28 ;  /* 0x0000001cff1c723e */ /* 0x000fe200000000ff */
[-C--:B------:R-:W-:Y:S01]  /*4240*/  FMUL R33, R33, R56.reuse ;  /* 0x0000003821217220 */ /* 0x080fe20000400000 */
[----:B------:R0:W-:Y:S01]  /*4250*/  @P3 STG.E.U16 desc[UR36][R4.64], R24 ;  /* 0x0000001804003986 */ /* 0x0001e2000c101524 */
[----:B------:R-:W-:Y:S01]  /*4260*/  ISETP.GT.AND P3, PT, R3, 0x1, P0 ;  /* 0x000000010300780c */ /* 0x000fe20000764270 */
[-C--:B------:R-:W-:Y:S01]  /*4270*/  FMUL R34, R34, R56.reuse ;  /* 0x0000003822227220 */ /* 0x080fe20000400000 */
[--C-:B------:R-:W-:Y:S01]  /*4280*/  @P4 IMAD.MOV.U32 R6, RZ, RZ, R10.reuse ;  /* 0x000000ffff064224 */ /* 0x100fe200078e000a */
[----:B------:R-:W-:Y:S01]  /*4290*/  F2FP.F16.F32.PACK_AB R29, RZ, R29 ;  /* 0x0000001dff1d723e */ /* 0x000fe200000000ff */
[----:B------:R-:W-:Y:S01]  /*42a0*/  FMUL R35, R35, R56 ;  /* 0x0000003823237220 */ /* 0x000fe20000400000 */
[----:B------:R-:W-:Y:S01]  /*42b0*/  F2FP.F16.F32.PACK_AB R30, RZ, R30 ;  /* 0x0000001eff1e723e */ /* 0x000fe200000000ff */
[-C--:B------:R-:W-:Y:S01]  /*42c0*/  FMUL R36, R36, R56.reuse ;  /* 0x0000003824247220 */ /* 0x080fe20000400000 */
[----:B------:R-:W-:Y:S01]  /*42d0*/  F2FP.F16.F32.PACK_AB R31, RZ, R31 ;  /* 0x0000001fff1f723e */ /* 0x000fe200000000ff */
[----:B------:R-:W-:Y:S01]  /*42e0*/  FMUL R37, R37, R56 ;  /* 0x0000003825257220 */ /* 0x000fe20000400000 */
[----:B------:R-:W-:Y:S01]  /*42f0*/  F2FP.F16.F32.PACK_AB R32, RZ, R32 ;  /* 0x00000020ff20723e */ /* 0x000fe200000000ff */
[-C--:B------:R-:W-:Y:S01]  /*4300*/  FMUL R38, R38, R56.reuse ;  /* 0x0000003826267220 */ /* 0x080fe20000400000 */
[----:B0-----:R-:W-:Y:S01]  /*4310*/  @P5 IMAD.MOV.U32 R4, RZ, RZ, R10 ;  /* 0x000000ffff045224 */ /* 0x001fe200078e000a */
[----:B------:R-:W-:Y:S01]  /*4320*/  F2FP.F16.F32.PACK_AB R33, RZ, R33 ;  /* 0x00000021ff21723e */ /* 0x000fe200000000ff */
[----:B------:R-:W-:Y:S01]  /*4330*/  FMUL R39, R39, R56 ;  /* 0x0000003827277220 */ /* 0x000fe20000400000 */
[----:B------:R-:W-:-:S02]  /*4340*/  F2FP.F16.F32.PACK_AB R34, RZ, R34 ;  /* 0x00000022ff22723e */ /* 0x000fc400000000ff */
[----:B------:R0:W-:Y:S01]  /*4350*/  @P5 STG.E.U16 desc[UR36][R4.64+0x2], R25 ;  /* 0x0000021904005986 */ /* 0x0001e2000c101524 */
[----:B------:R-:W-:Y:S02]  /*4360*/  F2FP.F16.F32.PACK_AB R35, RZ, R35 ;  /* 0x00000023ff23723e */ /* 0x000fe400000000ff */
[----:B------:R-:W-:Y:S02]  /*4370*/  F2FP.F16.F32.PACK_AB R36, RZ, R36 ;  /* 0x00000024ff24723e */ /* 0x000fe400000000ff */
[----:B------:R-:W-:Y:S02]  /*4380*/  F2FP.F16.F32.PACK_AB R37, RZ, R37 ;  /* 0x00000025ff25723e */ /* 0x000fe400000000ff */
[----:B------:R-:W-:Y:S02]  /*4390*/  F2FP.F16.F32.PACK_AB R38, RZ, R38 ;  /* 0x00000026ff26723e */ /* 0x000fe400000000ff */
[----:B------:R-:W-:Y:S02]  /*43a0*/  F2FP.F16.F32.PACK_AB R39, RZ, R39 ;  /* 0x00000027ff27723e */ /* 0x000fe400000000ff */
[----:B0-----:R-:W-:-:S05]  /*43b0*/  IADD3 R4, P5, R21, R10, RZ ;  /* 0x0000000a15047210 */ /* 0x001fca0007fbe0ff */
[----:B------:R-:W-:Y:S01]  /*43c0*/  IMAD.X R5, R15, 0x1, R5, P5 ;  /* 0x000000010f057824 */ /* 0x000fe200028e0605 */
[----:B------:R-:W-:-:S04]  /*43d0*/  ISETP.GT.AND P5, PT, R3, 0x9, P0 ;  /* 0x000000090300780c */ /* 0x000fc800007a4270 */
[----:B------:R-:W-:Y:S01]  /*43e0*/  @P1 STG.E.U16 desc[UR36][R4.64], R26 ;  /* 0x0000001a04001986 */ /* 0x000fe2000c101524 */
[----:B------:R-:W-:-:S03]  /*43f0*/  ISETP.GT.AND P1, PT, R3, 0x9, P2 ;  /* 0x000000090300780c */ /* 0x000fc60001724270 */
[----:B------:R0:W-:Y:S01]  /*4400*/  @P3 STG.E.U16 desc[UR36][R4.64+0x2], R27 ;  /* 0x0000021b04003986 */ /* 0x0001e2000c101524 */
[----:B------:R-:W-:-:S03]  /*4410*/  ISETP.GT.AND P3, PT, R3, 0x8, P0 ;  /* 0x000000080300780c */ /* 0x000fc60000764270 */
[----:B------:R-:W-:Y:S01]  /*4420*/  @P4 STG.E.U16 desc[UR36][R6.64+0x10], R28 ;  /* 0x0000101c06004986 */ /* 0x000fe2000c101524 */
[----:B------:R-:W-:-:S05]  /*4430*/  IADD3 R8, P4, R21, R10, RZ ;  /* 0x0000000a15087210 */ /* 0x000fca0007f9e0ff */
[----:B------:R-:W-:Y:S01]  /*4440*/  IMAD.X R9, R7, 0x1, R15, P4 ;  /* 0x0000000107097824 */ /* 0x000fe200020e060f */
[----:B------:R-:W-:Y:S01]  /*4450*/  ISETP.GT.AND P4, PT, R3, 0x10, P2 ;  /* 0x000000100300780c */ /* 0x000fe20001784270 */
[----:B0-----:R-:W-:Y:S02]  /*4460*/  @P1 IMAD.MOV.U32 R4, RZ, RZ, R10 ;  /* 0x000000ffff041224 */ /* 0x001fe400078e000a */
[----:B------:R-:W-:-:S05]  /*4470*/  @P1 IMAD.MOV.U32 R5, RZ, RZ, R7 ;  /* 0x000000ffff051224 */ /* 0x000fca00078e0007 */
[----:B------:R0:W-:Y:S01]  /*4480*/  @P1 STG.E.U16 desc[UR36][R4.64+0x12], R29 ;  /* 0x0000121d04001986 */ /* 0x0001e2000c101524 */
[----:B------:R-:W-:-:S03]  /*4490*/  ISETP.GT.AND P1, PT, R3, 0x18, P2 ;  /* 0x000000180300780c */ /* 0x000fc60001724270 */
[----:B------:R-:W-:Y:S01]  /*44a0*/  @P3 STG.E.U16 desc[UR36][R8.64+0x10], R30 ;  /* 0x0000101e08003986 */ /* 0x000fe2000c101524 */
[C---:B------:R-:W-:Y:S02]  /*44b0*/  ISETP.GT.AND P3, PT, R3.reuse, 0x11, P2 ;  /* 0x000000110300780c */ /* 0x040fe40001764270 */
[----:B------:R-:W-:Y:S01]  /*44c0*/  ISETP.GT.AND P2, PT, R3, 0x19, P2 ;  /* 0x000000190300780c */ /* 0x000fe20001744270 */
[----:B0-----:R-:W-:Y:S02]  /*44d0*/  @P5 IMAD.MOV.U32 R4, RZ, RZ, R8 ;  /* 0x000000ffff045224 */ /* 0x001fe400078e0008 */
[----:B------:R-:W-:-:S04]  /*44e0*/  @P5 IMAD.MOV.U32 R5, RZ, RZ, R9 ;  /* 0x000000ffff055224 */ /* 0x000fc800078e0009 */
[----:B------:R-:W-:Y:S01]  /*44f0*/  @P1 IMAD.MOV.U32 R6, RZ, RZ, R10 ;  /* 0x000000ffff061224 */ /* 0x000fe200078e000a */
[----:B------:R0:W-:Y:S01]  /*4500*/  @P5 STG.E.U16 desc[UR36][R4.64+0x12], R31 ;  /* 0x0000121f04005986 */ /* 0x0001e2000c101524 */
[----:B------:R-:W-:-:S04]  /*4510*/  ISETP.GT.AND P5, PT, R3, 0x10, P0 ;  /* 0x000000100300780c */ /* 0x000fc800007a4270 */
[--C-:B------:R-:W-:Y:S02]  /*4520*/  @P2 IMAD.MOV.U32 R11, RZ, RZ, R7.reuse ;  /* 0x000000ffff0b2224 */ /* 0x100fe400078e0007 */
[----:B0-----:R-:W-:Y:S02]  /*4530*/  @P4 IMAD.MOV.U32 R4, RZ, RZ, R10 ;  /* 0x000000ffff044224 */ /* 0x001fe400078e000a */
[----:B------:R-:W-:-:S05]  /*4540*/  @P4 IMAD.MOV.U32 R5, RZ, RZ, R7 ;  /* 0x000000ffff054224 */ /* 0x000fca00078e0007 */
[----:B------:R0:W-:Y:S01]  /*4550*/  @P4 STG.E.U16 desc[UR36][R4.64+0x20], R32 ;  /* 0x0000202004004986 */ /* 0x0001e2000c101524 */
[----:B------:R-:W-:Y:S01]  /*4560*/  ISETP.GT.AND P4, PT, R3, 0x11, P0 ;  /* 0x000000110300780c */ /* 0x000fe20000784270 */
[----:B0-----:R-:W-:Y:S02]  /*4570*/  @P3 IMAD.MOV.U32 R4, RZ, RZ, R10 ;  /* 0x000000ffff043224 */ /* 0x001fe400078e000a */
[----:B------:R-:W-:-:S05]  /*4580*/  @P3 IMAD.MOV.U32 R5, RZ, RZ, R7 ;  /* 0x000000ffff053224 */ /* 0x000fca00078e0007 */
[----:B------:R0:W-:Y:S01]  /*4590*/  @P3 STG.E.U16 desc[UR36][R4.64+0x22], R33 ;  /* 0x0000222104003986 */ /* 0x0001e2000c101524 */
[C---:B------:R-:W-:Y:S02]  /*45a0*/  ISETP.GT.AND P3, PT, R3.reuse, 0x18, P0 ;  /* 0x000000180300780c */ /* 0x040fe40000764270 */
[----:B------:R-:W-:Y:S01]  /*45b0*/  ISETP.GT.AND P0, PT, R3, 0x19, P0 ;  /* 0x000000190300780c */ /* 0x000fe20000704270 */
[----:B0-----:R-:W-:Y:S02]  /*45c0*/  @P5 IMAD.MOV.U32 R4, RZ, RZ, R8 ;  /* 0x000000ffff045224 */ /* 0x001fe400078e0008 */
[----:B------:R-:W-:-:S05]  /*45d0*/  @P5 IMAD.MOV.U32 R5, RZ, RZ, R9 ;  /* 0x000000ffff055224 */ /* 0x000fca00078e0009 */
[----:B------:R0:W-:Y:S02]  /*45e0*/  @P5 STG.E.U16 desc[UR36][R4.64+0x20], R34 ;  /* 0x0000202204005986 */ /* 0x0001e4000c101524 */
[----:B0-----:R-:W-:Y:S02]  /*45f0*/  @P4 IMAD.MOV.U32 R4, RZ, RZ, R8 ;  /* 0x000000ffff044224 */ /* 0x001fe400078e0008 */
[----:B------:R-:W-:-:S05]  /*4600*/  @P4 IMAD.MOV.U32 R5, RZ, RZ, R9 ;  /* 0x000000ffff054224 */ /* 0x000fca00078e0009 */
[----:B------:R0:W-:Y:S04]  /*4610*/  @P4 STG.E.U16 desc[UR36][R4.64+0x22], R35 ;  /* 0x0000222304004986 */ /* 0x0001e8000c101524 */
[----:B------:R1:W-:Y:S04]  /*4620*/  @P1 STG.E.U16 desc[UR36][R6.64+0x30], R36 ;  /* 0x0000302406001986 */ /* 0x0003e8000c101524 */
[----:B------:R1:W-:Y:S01]  /*4630*/  @P2 STG.E.U16 desc[UR36][R10.64+0x32], R37 ;  /* 0x000032250a002986 */ /* 0x0003e2000c101524 */
[----:B0-----:R-:W-:Y:S02]  /*4640*/  @P3 IMAD.MOV.U32 R4, RZ, RZ, R8 ;  /* 0x000000ffff043224 */ /* 0x001fe400078e0008 */
[----:B------:R-:W-:-:S05]  /*4650*/  @P3 IMAD.MOV.U32 R5, RZ, RZ, R9 ;  /* 0x000000ffff053224 */ /* 0x000fca00078e0009 */
[----:B------:R1:W-:Y:S04]  /*4660*/  @P3 STG.E.U16 desc[UR36][R4.64+0x30], R38 ;  /* 0x0000302604003986 */ /* 0x0003e8000c101524 */
[----:B------:R1:W-:Y:S02]  /*4670*/  @P0 STG.E.U16 desc[UR36][R8.64+0x32], R39 ;  /* 0x0000322708000986 */ /* 0x0003e4000c101524 */
.L_x_93:
[----:B------:R-:W-:Y:S05]  /*4680*/  BSYNC B0 ;  /* 0x0000000000007941 */ /* 0x000fea0003800000 */
.L_x_33:
[----:B------:R-:W-:Y:S01]  /*4690*/  ULDC UR4, c[0x0][0xc] ;  /* 0x0000030000047ab9 */ /* 0x000fe20000000800 */
[----:B------:R-:W-:Y:S01]  /*46a0*/  ULDC UR5, c[0x0][0x10] ;  /* 0x0000040000057ab9 */ /* 0x000fe20000000800 */
[----:B------:R-:W2:Y:S01]  /*46b0*/  LDC R3, c[0x0][0x14] ;  /* 0x00000500ff037b82 */ /* 0x000ea20000000800 */
[----:B------:R-:W-:Y:S01]  /*46c0*/  UIMAD.WIDE.U32 UR4, UR4, UR5, URZ ;  /* 0x00000005040472a5 */ /* 0x000fe2000f8e003f */
[----:B------:R-:W-:Y:S02]  /*46d0*/  IMAD.MOV.U32 R60, RZ, RZ, -0x1 ;  /* 0xffffffffff3c7424 */ /* 0x000fe400078e00ff */
[----:B------:R-:W-:-:S03]  /*46e0*/  IMAD.MOV.U32 R57, RZ, RZ, -0x1 ;  /* 0xffffffffff397424 */ /* 0x000fc600078e00ff */
[----:B--2---:R-:W-:-:S04]  /*46f0*/  IMAD.WIDE.U32 R16, R3, UR4, R16 ;  /* 0x0000000403107c25 */ /* 0x004fc8000f8e0010 */
[----:B------:R-:W-:Y:S01]  /*4700*/  IMAD R3, R3, UR5, RZ ;  /* 0x0000000503037c24 */ /* 0x000fe2000f8e02ff */
[----:B------:R-:W-:Y:S02]  /*4710*/  ULDC.64 UR4, c[0x0][0x650] ;  /* 0x0001940000047ab9 */ /* 0x000fe40000000a00 */
[----:B------:R-:W-:Y:S01]  /*4720*/  ISETP.GE.U32.AND P0, PT, R16, UR4, PT ;  /* 0x0000000410007c0c */ /* 0x000fe2000bf06070 */
[--C-:B------:R-:W-:Y:S01]  /*4730*/  IMAD.IADD R17, R17, 0x1, R3.reuse ;  /* 0x0000000111117824 */ /* 0x100fe200078e0203 */
[----:B------:R-:W-:-:S04]  /*4740*/  PRMT R3, RZ, 0x7610, R3 ;  /* 0x00007610ff037816 */ /* 0x000fc80000000003 */
[----:B------:R-:W-:-:S13]  /*4750*/  ISETP.GE.U32.AND.EX P0, PT, R17, UR5, PT, P0 ;  /* 0x0000000511007c0c */ /* 0x000fda000bf06100 */
[----:B------:R-:W-:Y:S05]  /*4760*/  @P0 BRA `(.L_x_94) ;  /* 0x0000000400640947 */ /* 0x000fea0003800000 */
[----:B------:R-:W2:Y:S01]  /*4770*/  S2R R12, SR_CTAID.X ;  /* 0x00000000000c7919 */ /* 0x000ea20000002500 */
[----:B01----:R-:W0:Y:S01]  /*4780*/  LDC.64 R10, c[0x0][0x628] ;  /* 0x00018a00ff0a7b82 */ /* 0x003e220000000a00 */
[----:B------:R-:W-:Y:S01]  /*4790*/  ULDC UR4, c[0x0][0x150] ;  /* 0x0000540000047ab9 */ /* 0x000fe20000000800 */
[----:B------:R-:W-:Y:S01]  /*47a0*/  IMAD.MOV.U32 R8, RZ, RZ, R16 ;  /* 0x000000ffff087224 */ /* 0x000fe200078e0010 */
[----:B------:R-:W1:Y:S01]  /*47b0*/  S2R R24, SR_CTAID.Y ;  /* 0x0000000000187919 */ /* 0x000e620000002600 */
[----:B------:R-:W-:-:S04]  /*47c0*/  IMAD.MOV.U32 R9, RZ, RZ, R17 ;  /* 0x000000ffff097224 */ /* 0x000fc800078e0011 */
[----:B------:R-:W1:Y:S08]  /*47d0*/  LDC R21, c[0x0][0x144] ;  /* 0x00005100ff157b82 */ /* 0x000e700000000800 */
[----:B------:R-:W1:Y:S08]  /*47e0*/  LDC R0, c[0x0][0x630] ;  /* 0x00018c00ff007b82 */ /* 0x000e700000000800 */
[----:B------:R-:W1:Y:S01]  /*47f0*/  LDC.64 R14, c[0x0][0x620] ;  /* 0x00018800ff0e7b82 */ /* 0x000e620000000a00 */
[----:B0-----:R-:W-:-:S04]  /*4800*/  ISETP.NE.U32.AND P0, PT, R10, RZ, PT ;  /* 0x000000ff0a00720c */ /* 0x001fc80003f05070 */
[----:B------:R-:W-:Y:S02]  /*4810*/  ISETP.NE.AND.EX P0, PT, R11, RZ, PT, P0 ;  /* 0x000000ff0b00720c */ /* 0x000fe40003f05300 */
[----:B--2---:R-:W-:-:S05]  /*4820*/  I2FP.F32.U32 R3, R12 ;  /* 0x0000000c00037245 */ /* 0x004fca0000201000 */
[----:B------:R-:W-:-:S04]  /*4830*/  FMUL R3, R3, UR4 ;  /* 0x0000000403037c20 */ /* 0x000fc80008400000 */
[----:B------:R0:W2:Y:S02]  /*4840*/  F2I.U32.TRUNC.NTZ R20, R3 ;  /* 0x0000000300147305 */ /* 0x0000a4000020f000 */
[----:B------:R-:W-:Y:S05]  /*4850*/  @!P0 BRA `(.L_x_95) ;  /* 0x0000000000288947 */ /* 0x000fea0003800000 */
[----:B0-----:R-:W0:Y:S02]  /*4860*/  LDC R3, c[0x0][0x634] ;  /* 0x00018d00ff037b82 */ /* 0x001e240000000800 */
        /* <DEDUP_REMOVED lines=9> */
.L_x_95:
[----:B------:R-:W3:Y:S01]  /*4900*/  LDC.64 R28, c[0x0][0x640] ;  /* 0x00019000ff1c7b82 */ /* 0x000ee20000000a00 */
[-CC-:B-1----:R-:W-:Y:S01]  /*4910*/  SHF.R.U64 R57, R8, R0.reuse, R9.reuse ;  /* 0x0000000008397219 */ /* 0x182fe20000001209 */
[----:B--2---:R-:W-:Y:S01]  /*4920*/  IMAD.MOV R20, RZ, RZ, -R20 ;  /* 0x000000ffff147224 */ /* 0x004fe200078e0a14 */
[----:B------:R-:W-:Y:S01]  /*4930*/  SHF.R.U32.HI R0, RZ, R0, R9 ;  /* 0x00000000ff007219 */ /* 0x000fe20000011609 */
[----:B------:R-:W-:Y:S01]  /*4940*/  ULDC UR4, c[0x0][0x154] ;  /* 0x0000550000047ab9 */ /* 0x000fe20000000800 */
[----:B0-----:R-:W-:Y:S01]  /*4950*/  IADD3 R3, P0, RZ, -R57, RZ ;  /* 0x80000039ff037210 */ /* 0x001fe20007f1e0ff */
[----:B------:R-:W-:Y:S02]  /*4960*/  IMAD R21, R21, R20, R12 ;  /* 0x0000001415157224 */ /* 0x000fe400078e020c */
[----:B------:R-:W0:Y:S01]  /*4970*/  LDC R6, c[0x0][0x618] ;  /* 0x00018600ff067b82 */ /* 0x000e220000000800 */
[----:B------:R-:W-:Y:S02]  /*4980*/  IMAD.MOV.U32 R7, RZ, RZ, 0x1 ;  /* 0x00000001ff077424 */ /* 0x000fe400078e00ff */
[----:B------:R-:W-:-:S04]  /*4990*/  IMAD.X R5, RZ, RZ, ~R0, P0 ;  /* 0x000000ffff057224 */ /* 0x000fc800000e0e00 */
[-C--:B------:R-:W-:Y:S01]  /*49a0*/  IMAD R0, R5, R14.reuse, RZ ;  /* 0x0000000e05007224 */ /* 0x080fe200078e02ff */
[----:B------:R-:W1:Y:S01]  /*49b0*/  LDC R8, c[0x0][0x608] ;  /* 0x00018200ff087b82 */ /* 0x000e620000000800 */
[----:B------:R-:W-:-:S04]  /*49c0*/  IMAD.WIDE.U32 R4, R3, R14, R16 ;  /* 0x0000000e03047225 */ /* 0x000fc800078e0010 */
[----:B------:R-:W-:Y:S01]  /*49d0*/  IMAD R3, R3, R15, R0 ;  /* 0x0000000f03037224 */ /* 0x000fe200078e0200 */
[----:B------:R-:W-:Y:S02]  /*49e0*/  I2FP.F32.U32 R0, R24 ;  /* 0x0000001800007245 */ /* 0x000fe40000201000 */
[----:B------:R-:W2:Y:S01]  /*49f0*/  LDC R26, c[0x0][0x658] ;  /* 0x00019600ff1a7b82 */ /* 0x000ea20000000800 */
[----:B------:R-:W-:Y:S01]  /*4a00*/  IMAD.IADD R3, R5, 0x1, R3 ;  /* 0x0000000105037824 */ /* 0x000fe200078e0203 */
[----:B---3--:R-:W-:Y:S01]  /*4a10*/  ISETP.NE.U32.AND P0, PT, R28, RZ, PT ;  /* 0x000000ff1c00720c */ /* 0x008fe20003f05070 */
[----:B------:R-:W-:Y:S01]  /*4a20*/  FMUL R0, R0, UR4 ;  /* 0x0000000400007c20 */ /* 0x000fe20008400000 */
[----:B------:R-:W-:Y:S02]  /*4a30*/  IMAD.MOV.U32 R5, RZ, RZ, -0x1 ;  /* 0xffffffffff057424 */ /* 0x000fe400078e00ff */
[----:B------:R-:W-:Y:S01]  /*4a40*/  ISETP.NE.AND.EX P0, PT, R29, RZ, PT, P0 ;  /* 0x000000ff1d00720c */ /* 0x000fe20003f05300 */
[----:B------:R3:W2:Y:S01]  /*4a50*/  F2I.U32.TRUNC.NTZ R13, R0 ;  /* 0x00000000000d7305 */ /* 0x0006a2000020f000 */
[----:B------:R-:W3:Y:S01]  /*4a60*/  LDC R15, c[0x0][0x148] ;  /* 0x00005200ff0f7b82 */ /* 0x000ee20000000800 */
[----:B0-----:R-:W-:-:S02]  /*4a70*/  SHF.R.U64 R12, R4, R6, R3 ;  /* 0x00000006040c7219 */ /* 0x001fc40000001203 */
[----:B------:R-:W-:-:S05]  /*4a80*/  SHF.R.U32.HI R3, RZ, R6, R3 ;  /* 0x00000006ff037219 */ /* 0x000fca0000011603 */
[----:B------:R-:W0:Y:S01]  /*4a90*/  LDC R20, c[0x0][0x600] ;  /* 0x00018000ff147b82 */ /* 0x000e220000000800 */
[-CC-:B-1----:R-:W-:Y:S02]  /*4aa0*/  SHF.R.U64 R10, R12, R8.reuse, R3.reuse ;  /* 0x000000080c0a7219 */ /* 0x182fe40000001203 */
[----:B------:R-:W-:-:S05]  /*4ab0*/  SHF.R.U32.HI R3, RZ, R8, R3 ;  /* 0x00000008ff037219 */ /* 0x000fca0000011603 */
[----:B------:R-:W1:Y:S01]  /*4ac0*/  LDC R27, c[0x0][0x648] ;  /* 0x00019200ff1b7b82 */ /* 0x000e620000000800 */
[-C--:B--2---:R-:W-:Y:S02]  /*4ad0*/  SHF.L.U32 R4, R5, R26.reuse, RZ ;  /* 0x0000001a05047219 */ /* 0x084fe400000006ff */
[-CC-:B------:R-:W-:Y:S02]  /*4ae0*/  SHF.R.U64 R14, R10, R26.reuse, R3.reuse ;  /* 0x0000001a0a0e7219 */ /* 0x180fe40000001203 */
[----:B------:R-:W-:Y:S02]  /*4af0*/  SHF.R.U32.HI R5, RZ, R26, R3 ;  /* 0x0000001aff057219 */ /* 0x000fe40000011603 */
[----:B------:R-:W-:Y:S01]  /*4b00*/  LOP3.LUT R25, RZ, R4, RZ, 0x33, !PT ;  /* 0x00000004ff197212 */ /* 0x000fe200078e33ff */
[----:B------:R-:W2:Y:S01]  /*4b10*/  LDC R30, c[0x0][0x638] ;  /* 0x00018e00ff1e7b82 */ /* 0x000ea20000000800 */
[----:B------:R-:W-:Y:S01]  /*4b20*/  SHF.L.U32 R26, R7, R26, RZ ;  /* 0x0000001a071a7219 */ /* 0x000fe200000006ff */
[----:B------:R-:W-:-:S06]  /*4b30*/  IMAD.MOV.U32 R4, RZ, RZ, R14 ;  /* 0x000000ffff047224 */ /* 0x000fcc00078e000e */
[----:B------:R-:W0:Y:S01]  /*4b40*/  LDC R31, c[0x0][0x610] ;  /* 0x00018400ff1f7b82 */ /* 0x000e220000000800 */
        /* <DEDUP_REMOVED lines=11> */
.L_x_96:
[----:B------:R-:W-:Y:S01]  /*4c00*/  ISETP.NE.AND P0, PT, R2, 0x1, PT ;  /* 0x000000010200780c */ /* 0x000fe20003f05270 */
[----:B0-----:R-:W-:Y:S01]  /*4c10*/  VIADD R7, R20, 0xffffffff ;  /* 0xffffffff14077836 */ /* 0x001fe20000000000 */
[----:B-1-3--:R-:W-:Y:S01]  /*4c20*/  SHF.R.U64 R0, R4, R27, R5 ;  /* 0x0000001b04007219 */ /* 0x00afe20000001205 */
[----:B------:R-:W-:Y:S01]  /*4c30*/  IMAD.MOV R13, RZ, RZ, -R13 ;  /* 0x000000ffff0d7224 */ /* 0x000fe200078e0a0d */
[----:B------:R-:W-:Y:S01]  /*4c40*/  LOP3.LUT R5, R10, R25, RZ, 0xc0, !PT ;  /* 0x000000190a057212 */ /* 0x000fe200078ec0ff */
[----:B------:R-:W-:Y:S01]  /*4c50*/  IMAD.MOV.U32 R4, RZ, RZ, 0x1 ;  /* 0x00000001ff047424 */ /* 0x000fe200078e00ff */
[----:B------:R-:W-:Y:S01]  /*4c60*/  LOP3.LUT R12, R12, R7, RZ, 0xc0, !PT ;  /* 0x000000070c0c7212 */ /* 0x000fe200078ec0ff */
[----:B------:R-:W-:Y:S02]  /*4c70*/  IMAD.MOV R3, RZ, RZ, -R0 ;  /* 0x000000ffff037224 */ /* 0x000fe400078e0a00 */
[----:B------:R-:W-:Y:S02]  /*4c80*/  IMAD R0, R26, R0, R5 ;  /* 0x000000001a007224 */ /* 0x000fe400078e0205 */
[----:B--2---:R-:W-:-:S02]  /*4c90*/  IMAD R3, R3, R30, R14 ;  /* 0x0000001e03037224 */ /* 0x004fc400078e020e */
[----:B------:R-:W-:Y:S02]  /*4ca0*/  @P0 IMAD R21, R15, R13, R24 ;  /* 0x0000000d0f150224 */ /* 0x000fe400078e0218 */
[----:B------:R-:W-:Y:S01]  /*4cb0*/  IMAD R5, R3, R20, R12 ;  /* 0x0000001403057224 */ /* 0x000fe200078e020c */
[----:B------:R-:W-:Y:S01]  /*4cc0*/  PRMT R3, R4, 0x7610, R3 ;  /* 0x0000761004037816 */ /* 0x000fe20000000003 */
[----:B------:R-:W-:-:S05]  /*4cd0*/  IMAD R0, R0, R31, R21 ;  /* 0x0000001f00007224 */ /* 0x000fca00078e0215 */
[----:B------:R-:W-:Y:S02]  /*4ce0*/  SEL R60, R5, R0, !P0 ;  /* 0x00000000053c7207 */ /* 0x000fe40004000000 */
[----:B------:R-:W-:-:S07]  /*4cf0*/  SEL R0, R0, R5, !P0 ;  /* 0x0000000500007207 */ /* 0x000fce0004000000 */
.L_x_94:
[----:B------:R-:W-:Y:S01]  /*4d00*/  LOP3.LUT P0, RZ, R3, 0xff, RZ, 0xc0, !PT ;  /* 0x000000ff03ff7812 */ /* 0x000fe2000780c0ff */
[----:B------:R-:W-:-:S12]  /*4d10*/  IMAD.MOV.U32 R62, RZ, RZ, R0 ;  /* 0x000000ffff3e7224 */ /* 0x000fd800078e0000 */
[----:B------:R-:W-:Y:S05]  /*4d20*/  @P0 BRA `(.L_x_97) ;  /* 0xffffffc400e40947 */ /* 0x000fea000383ffff */
[----:B------:R-:W-:Y:S05]  /*4d30*/  EXIT ;  /* 0x000000000000794d */ /* 0x000fea0003800000 */
.L_x_8:
[----:B0-----:R-:W-:Y:S01]  /*4d40*/  ULDC.64 UR4, c[0x0][0x650] ;  /* 0x0001940000047ab9 */ /* 0x001fe20000000a00 */
        /* <DEDUP_REMOVED lines=25> */
.L_x_99:
[----:B------:R-:W0:Y:S01]  /*4ee0*/  LDC.64 R28, c[0x0][0x640] ;  /* 0x00019000ff1c7b82 */ /* 0x000e220000000a00 */
[-CC-:B------:R-:W-:Y:S01]  /*4ef0*/  SHF.R.U64 R22, R12, R6.reuse, R13.reuse ;  /* 0x000000060c167219 */ /* 0x180fe2000000120d */
[----:B------:R-:W-:Y:S01]  /*4f00*/  IMAD.MOV.U32 R30, RZ, RZ, 0x1 ;  /* 0x00000001ff1e7424 */ /* 0x000fe200078e00ff */
[----:B------:R-:W-:Y:S02]  /*4f10*/  SHF.R.U32.HI R6, RZ, R6, R13 ;  /* 0x00000006ff067219 */ /* 0x000fe4000001160d */
        /* <DEDUP_REMOVED lines=8> */
[----:B------:R-:W-:Y:S01]  /*4fa0*/  IMAD.IADD R9, R9, 0x1, R11 ;  /* 0x0000000109097824 */ /* 0x000fe200078e020b */
[----:B0-----:R-:W-:-:S04]  /*4fb0*/  ISETP.NE.U32.AND P0, PT, R28, RZ, PT ;  /* 0x000000ff1c00720c */ /* 0x001fc80003f05070 */
[----:B------:R-:W-:Y:S02]  /*4fc0*/  ISETP.NE.AND.EX P0, PT, R29, RZ, PT, P0 ;  /* 0x000000ff1d00720c */ /* 0x000fe40003f05300 */
[----:B------:R-:W0:Y:S01]  /*4fd0*/  LDC R20, c[0x0][0x600] ;  /* 0x00018000ff147b82 */ /* 0x000e220000000800 */
[-CC-:B-1----:R-:W-:Y:S01]  /*4fe0*/  SHF.R.U64 R14, R8, R10.reuse, R9.reuse ;  /* 0x0000000a080e7219 */ /* 0x182fe20000001209 */
[----:B------:R-:W-:Y:S01]  /*4ff0*/  IMAD.MOV.U32 R8, RZ, RZ, -0x1 ;  /* 0xffffffffff087424 */ /* 0x000fe200078e00ff */
[----:B------:R-:W-:-:S05]  /*5000*/  SHF.R.U32.HI R9, RZ, R10, R9 ;  /* 0x0000000aff097219 */ /* 0x000fca0000011609 */
[----:B------:R-:W1:Y:S01]  /*5010*/  LDC R26, c[0x0][0x648] ;  /* 0x00019200ff1a7b82 */ /* 0x000e620000000800 */
[-CC-:B--2---:R-:W-:Y:S02]  /*5020*/  SHF.R.U64 R21, R14, R12.reuse, R9.reuse ;  /* 0x0000000c0e157219 */ /* 0x184fe40000001209 */
[----:B------:R-:W-:-:S05]  /*5030*/  SHF.R.U32.HI R6, RZ, R12, R9 ;  /* 0x0000000cff067219 */ /* 0x000fca0000011609 */
[----:B------:R-:W2:Y:S01]  /*5040*/  LDC R27, c[0x0][0x638] ;  /* 0x00018e00ff1b7b82 */ /* 0x000ea20000000800 */
[-C--:B---3--:R-:W-:Y:S02]  /*5050*/  SHF.L.U32 R8, R8, R25.reuse, RZ ;  /* 0x0000001908087219 */ /* 0x088fe400000006ff */
[-CC-:B------:R-:W-:Y:S02]  /*5060*/  SHF.R.U64 R23, R21, R25.reuse, R6.reuse ;  /* 0x0000001915177219 */ /* 0x180fe40000001206 */
[----:B------:R-:W-:Y:S02]  /*5070*/  LOP3.LUT R32, RZ, R8, RZ, 0x33, !PT ;  /* 0x00000008ff207212 */ /* 0x000fe400078e33ff */
[----:B------:R-:W-:Y:S01]  /*5080*/  SHF.R.U32.HI R9, RZ, R25, R6 ;  /* 0x00000019ff097219 */ /* 0x000fe20000011606 */
[----:B------:R-:W3:Y:S01]  /*5090*/  LDC R31, c[0x0][0x610] ;  /* 0x00018400ff1f7b82 */ /* 0x000ee20000000800 */
[----:B------:R-:W-:Y:S01]  /*50a0*/  IMAD.MOV.U32 R8, RZ, RZ, R23 ;  /* 0x000000ffff087224 */ /* 0x000fe200078e0017 */
[----:B------:R-:W-:Y:S06]  /*50b0*/  @!P0 BRA `(.L_x_100) ;  /* 0x0000000000288947 */ /* 0x000fec0003800000 */
        /* <DEDUP_REMOVED lines=10> */
.L_x_100:
[----:B------:R-:W-:Y:S02]  /*5160*/  ISETP.NE.AND P0, PT, R2, 0x1, PT ;  /* 0x000000010200780c */ /* 0x000fe40003f05270 */
[----:B-1----:R-:W-:Y:S01]  /*5170*/  SHF.R.U64 R6, R8, R26, R9 ;  /* 0x0000001a08067219 */ /* 0x002fe20000001209 */
[----:B0-----:R-:W-:Y:S01]  /*5180*/  VIADD R9, R20, 0xffffffff ;  /* 0xffffffff14097836 */ /* 0x001fe20000000000 */
[----:B------:R-:W-:Y:S02]  /*5190*/  SHF.L.U32 R30, R30, R25, RZ ;  /* 0x000000191e1e7219 */ /* 0x000fe400000006ff */
[----:B------:R-:W-:Y:S01]  /*51a0*/  LOP3.LUT R5, R21, R32, RZ, 0xc0, !PT ;  /* 0x0000002015057212 */ /* 0x000fe200078ec0ff */
[----:B------:R-:W-:-:S04]  /*51b0*/  IMAD.MOV R8, RZ, RZ, -R6 ;  /* 0x000000ffff087224 */ /* 0x000fc800078e0a06 */
[----:B------:R-:W-:Y:S01]  /*51c0*/  IMAD R6, R30, R6, R5 ;  /* 0x000000061e067224 */ /* 0x000fe200078e0205 */
[----:B------:R-:W-:Y:S01]  /*51d0*/  LOP3.LUT R5, R14, R9, RZ, 0xc0, !PT ;  /* 0x000000090e057212 */ /* 0x000fe200078ec0ff */
[----:B------:R-:W-:Y:S02]  /*51e0*/  @P0 IMAD R3, R7, R24, R4 ;  /* 0x0000001807030224 */ /* 0x000fe400078e0204 */
[----:B--2---:R-:W-:Y:S02]  /*51f0*/  IMAD R4, R8, R27, R23 ;  /* 0x0000001b08047224 */ /* 0x004fe400078e0217 */
[----:B---3--:R-:W-:Y:S02]  /*5200*/  IMAD R3, R6, R31, R3 ;  /* 0x0000001f06037224 */ /* 0x008fe400078e0203 */
[----:B------:R-:W-:Y:S02]  /*5210*/  IMAD R4, R4, R20, R5 ;  /* 0x0000001404047224 */ /* 0x000fe400078e0205 */
[----:B------:R-:W-:-:S02]  /*5220*/  IMAD.MOV.U32 R8, RZ, RZ, 0x1 ;  /* 0x00000001ff087424 */ /* 0x000fc400078e00ff */
[----:B------:R-:W-:Y:S01]  /*5230*/  IMAD.MOV.U32 R6, RZ, RZ, R22 ;  /* 0x000000ffff067224 */ /* 0x000fe200078e0016 */
[----:B------:R-:W-:Y:S02]  /*5240*/  SEL R20, R4, R3, !P0 ;  /* 0x0000000304147207 */ /* 0x000fe40004000000 */
[----:B------:R-:W-:-:S07]  /*5250*/  SEL R21, R3, R4, !P0 ;  /* 0x0000000403157207 */ /* 0x000fce0004000000 */
.L_x_98:
[----:B------:R-:W-:-:S08]  /*5260*/  NOP ;  /* 0x0000000000007918 */ /* 0x000fd00000000000 */
[----:B------:R-:W0:-:S00]  /*5270*/  USETMAXREG.DEALLOC.CTAPOOL 0x28 ;  /* 0x00000028000079c8 */ /* 0x000e0000080e0500 */
[----:B0-----:R-:W-:-:S13]  /*5280*/  ISETP.NE.AND P0, PT, R0, RZ, PT ;  /* 0x000000ff0000720c */ /* 0x001fda0003f05270 */
[----:B------:R-:W-:Y:S05]  /*5290*/  @P0 EXIT ;  /* 0x000000000000094d */ /* 0x000fea0003800000 */
[----:B------:R-:W-:Y:S01]  /*52a0*/  LOP3.LUT P0, RZ, R8, 0xff, RZ, 0xc0, !PT ;  /* 0x000000ff08ff7812 */ /* 0x000fe2000780c0ff */
[----:B------:R-:W-:Y:S02]  /*52b0*/  IMAD.MOV.U32 R0, RZ, RZ, 0x1 ;  /* 0x00000001ff007424 */ /* 0x000fe400078e00ff */
[----:B------:R-:W-:-:S10]  /*52c0*/  IMAD.MOV.U32 R3, RZ, RZ, RZ ;  /* 0x000000ffff037224 */ /* 0x000fd400078e00ff */
[----:B------:R-:W-:Y:S05]  /*52d0*/  @!P0 BRA `(.L_x_101) ;  /* 0x0000000c00448947 */ /* 0x000fea0003800000 */
[----:B------:R-:W0:Y:S01]  /*52e0*/  LDC R0, c[0x0][0x28c] ;  /* 0x0000a300ff007b82 */ /* 0x000e220000000800 */
[----:B------:R-:W1:Y:S01]  /*52f0*/  S2R R12, SR_CgaCtaId ;  /* 0x00000000000c7919 */ /* 0x000e620000008800 */
[----:B------:R-:W-:Y:S01]  /*5300*/  ULDC UR5, c[0x0][0x600] ;  /* 0x0001800000057ab9 */ /* 0x000fe20000000800 */
[----:B------:R-:W-:Y:S01]  /*5310*/  ULDC UR4, c[0x0][0xc] ;  /* 0x0000030000047ab9 */ /* 0x000fe20000000800 */
[----:B------:R-:W-:Y:S01]  /*5320*/  UIADD3 UR16, UR5, -0x1, URZ ;  /* 0xffffffff05107890 */ /* 0x000fe2000fffe03f */
[----:B------:R-:W-:Y:S01]  /*5330*/  BSSY B0, `(.L_x_101) ;  /* 0x00000cb000007945 */ /* 0x000fe20003800000 */
[----:B------:R-:W-:Y:S01]  /*5340*/  ULDC UR6, c[0x0][0x658] ;  /* 0x0001960000067ab9 */ /* 0x000fe20000000800 */
[----:B------:R-:W-:Y:S01]  /*5350*/  ULDC UR5, c[0x0][0x10] ;  /* 0x0000040000057ab9 */ /* 0x000fe20000000800 */
[----:B------:R-:W-:Y:S01]  /*5360*/  UMOV UR7, 0xffffffff ;  /* 0xffffffff00077882 */ /* 0x000fe20000000000 */
[----:B------:R-:W-:Y:S01]  /*5370*/  UMOV UR8, 0x1 ;  /* 0x0000000100087882 */ /* 0x000fe20000000000 */
[----:B------:R-:W-:Y:S01]  /*5380*/  UIMAD.WIDE.U32 UR4, UR4, UR5, URZ ;  /* 0x00000005040472a5 */ /* 0x000fe2000f8e003f */
[----:B------:R-:W-:Y:S01]  /*5390*/  IMAD.MOV.U32 R9, RZ, RZ, 0x1 ;  /* 0x00000001ff097424 */ /* 0x000fe200078e00ff */
[----:B------:R-:W-:Y:S01]  /*53a0*/  USHF.L.U32 UR7, UR7, UR6, URZ ;  /* 0x0000000607077299 */ /* 0x000fe2000800063f */
[----:B------:R-:W-:Y:S01]  /*53b0*/  LOP3.LUT R8, R19, 0x2, RZ, 0xfc, !PT ;  /* 0x0000000213087812 */ /* 0x000fe200078efcff */
[----:B------:R-:W-:-:S02]  /*53c0*/  USHF.L.U32 UR18, UR8, UR6, URZ ;  /* 0x0000000608127299 */ /* 0x000fc4000800063f */
[----:B------:R-:W-:Y:S01]  /*53d0*/  ULOP3.LUT UR17, URZ, UR7, URZ, 0x33, !UPT ;  /* 0x000000073f117292 */ /* 0x000fe2000f8e333f */
[----:B------:R-:W-:Y:S01]  /*53e0*/  ULDC UR6, c[0x0][0x14] ;  /* 0x0000050000067ab9 */ /* 0x000fe20000000800 */
[----:B------:R-:W-:Y:S01]  /*53f0*/  ULDC.64 UR22, c[0x0][0x198] ;  /* 0x0000660000167ab9 */ /* 0x000fe20000000a00 */
[----:B------:R-:W-:Y:S02]  /*5400*/  UIMAD.WIDE.U32 UR20, UR4, UR6, URZ ;  /* 0x00000006041472a5 */ /* 0x000fe4000f8e003f */
[----:B------:R-:W-:Y:S01]  /*5410*/  UIMAD UR13, UR5, UR6, URZ ;  /* 0x00000006050d72a4 */ /* 0x000fe2000f8e023f */
[----:B0-----:R-:W-:-:S03]  /*5420*/  VIADD R0, R0, 0xf ;  /* 0x0000000f00007836 */ /* 0x001fc60000000000 */
[----:B------:R-:W-:Y:S02]  /*5430*/  UIADD3 UR13, UR21, UR13, URZ ;  /* 0x0000000d150d7290 */ /* 0x000fe4000fffe03f */
[----:B------:R-:W-:-:S04]  /*5440*/  SHF.R.S32.HI R3, RZ, 0x1f, R0 ;  /* 0x0000001fff037819 */ /* 0x000fc80000011400 */
[----:B------:R-:W-:Y:S01]  /*5450*/  LEA.HI R10, R3, R0, RZ, 0x4 ;  /* 0x00000000030a7211 */ /* 0x000fe200078f20ff */
[C---:B-1----:R-:W-:Y:S02]  /*5460*/  IMAD.SHL.U32 R11, R12.reuse, 0x10, RZ ;  /* 0x000000100c0b7824 */ /* 0x042fe400078e00ff */
[----:B------:R-:W-:Y:S01]  /*5470*/  IMAD.SHL.U32 R12, R12, 0x100, RZ ;  /* 0x000001000c0c7824 */ /* 0x000fe200078e00ff */
[----:B------:R-:W-:Y:S01]  /*5480*/  SHF.R.S32.HI R10, RZ, 0x4, R10 ;  /* 0x00000004ff0a7819 */ /* 0x000fe2000001140a */
[----:B------:R-:W-:Y:S01]  /*5490*/  IMAD.MOV.U32 R0, RZ, RZ, 0x1 ;  /* 0x00000001ff007424 */ /* 0x000fe200078e00ff */
[----:B------:R-:W-:Y:S01]  /*54a0*/  LOP3.LUT R11, R11, 0x10, RZ, 0xc0, !PT ;  /* 0x000000100b0b7812 */ /* 0x000fe200078ec0ff */
[----:B------:R-:W-:Y:S01]  /*54b0*/  IMAD.MOV.U32 R3, RZ, RZ, RZ ;  /* 0x000000ffff037224 */ /* 0x000fe200078e00ff */
[----:B------:R-:W-:Y:S01]  /*54c0*/  LOP3.LUT R12, R12, 0x100, RZ, 0xc0, !PT ;  /* 0x000001000c0c7812 */ /* 0x000fe200078ec0ff */
[----:B------:R-:W-:-:S07]  /*54d0*/  VIADD R13, R10, 0x1 ;  /* 0x000000010a0d7836 */ /* 0x000fce0000000000 */
.L_x_112:
[----:B------:R-:W-:-:S03]  /*54e0*/  UMOV UR4, 0xffffffff ;  /* 0xffffffff00047882 */ /* 0x000fc60000000000 */
[----:B------:R-:W-:Y:S05]  /*54f0*/  BRA.DIV UR4, `(.L_x_102) ;  /* 0x0000001a049c7947 */ /* 0x000fea000b800000 */
[----:B------:R-:W-:-:S13]  /*5500*/  ELECT P6, URZ, PT ;  /* 0x00000000003f782f */ /* 0x000fda00038c0000 */
.L_x_144:
[----:B------:R-:W0:Y:S01]  /*5510*/  LDC R4, c[0x0][0x28c] ;  /* 0x0000a300ff047b82 */ /* 0x000e220000000800 */
[----:B------:R-:W-:Y:S01]  /*5520*/  BSSY B1, `(.L_x_103) ;  /* 0x0000038000017945 */ /* 0x000fe20003800000 */
[----:B0-----:R-:W-:-:S13]  /*5530*/  ISETP.LT.OR P6, PT, R4, 0x1, !P6 ;  /* 0x000000010400780c */ /* 0x001fda00077c1670 */
[----:B------:R-:W-:Y:S05]  /*5540*/  @P6 BRA `(.L_x_104) ;  /* 0x0000000000d46947 */ /* 0x000fea0003800000 */
[----:B------:R-:W-:Y:S02]  /*5550*/  IMAD R20, R20, 0x20, R11 ;  /* 0x0000002014147824 */ /* 0x000fe400078e020b */
[----:B------:R-:W-:Y:S02]  /*5560*/  IMAD.SHL.U32 R21, R21, 0x100, RZ ;  /* 0x0000010015157824 */ /* 0x000fe400078e00ff */
[----:B------:R-:W-:Y:S02]  /*5570*/  IMAD.MOV.U32 R24, RZ, RZ, RZ ;  /* 0x000000ffff187224 */ /* 0x000fe400078e00ff */
[----:B------:R-:W-:Y:S02]  /*5580*/  IMAD.MOV.U32 R4, RZ, RZ, R13 ;  /* 0x000000ffff047224 */ /* 0x000fe400078e000d */
[----:B------:R-:W-:Y:S02]  /*5590*/  IMAD.MOV.U32 R5, RZ, RZ, R0 ;  /* 0x000000ffff057224 */ /* 0x000fe400078e0000 */
[----:B------:R-:W-:-:S07]  /*55a0*/  IMAD.MOV.U32 R7, RZ, RZ, R3 ;  /* 0x000000ffff077224 */ /* 0x000fce00078e0003 */
.L_x_107:
[----:B------:R-:W0:Y:S01]  /*55b0*/  S2R R15, SR_CgaCtaId ;  /* 0x00000000000f7919 */ /* 0x000e220000008800 */
[----:B------:R-:W-:Y:S02]  /*55c0*/  MOV R14, 0x400 ;  /* 0x00000400000e7802 */ /* 0x000fe40000000f00 */
[----:B------:R-:W-:Y:S02]  /*55d0*/  LOP3.LUT P1, RZ, R18, 0x7f, RZ, 0xc0, !PT ;  /* 0x0000007f12ff7812 */ /* 0x000fe4000782c0ff */
[----:B0-----:R-:W-:Y:S02]  /*55e0*/  LEA R22, R15, R14, 0x18 ;  /* 0x0000000e0f167211 */ /* 0x001fe400078ec0ff */
[----:B------:R-:W-:-:S09]  /*55f0*/  SHF.L.U32 R14, R5, 0x1f, RZ ;  /* 0x0000001f050e7819 */ /* 0x000fd200000006ff */
[----:B------:R-:W0:Y:S01]  /*5600*/  @!P1 LDC R15, c[0x0][0x500] ;  /* 0x00014000ff0f9b82 */ /* 0x000e220000000800 */
[----:B------:R-:W-:-:S04]  /*5610*/  IMAD R23, R7, 0x8, R22 ;  /* 0x0000000807177824 */ /* 0x000fc800078e0216 */
[----:B------:R-:W1:Y:S02]  /*5620*/  SYNCS.PHASECHK.TRANS64.TRYWAIT P0, [R23+URZ+0xc8], R14 ;  /* 0x0000c80e170075a7 */ /* 0x000e64000800017f */
[----:B-1----:R-:W-:Y:S05]  /*5630*/  @!P0 BRA `(.L_x_105) ;  /* 0x00000018006c8947 */ /* 0x002fea0003800000 */
.L_x_145:
[----:B-1----:R-:W-:Y:S01]  /*5640*/  PRMT R14, R8, 0x9910, RZ ;  /* 0x00009910080e7816 */ /* 0x002fe200000000ff */
[----:B0-----:R0:W-:Y:S03]  /*5650*/  @!P1 SYNCS.ARRIVE.TRANS64 RZ, [R23+URZ], R15 ;  /* 0x0000000f17ff99a7 */ /* 0x0011e6000800003f */
[----:B------:R-:W-:-:S13]  /*5660*/  ISETP.NE.AND P0, PT, R14, 0x2, PT ;  /* 0x000000020e00780c */ /* 0x000fda0003f05270 */
[----:B0-----:R-:W-:Y:S05]  /*5670*/  @P0 BRA `(.L_x_106) ;  /* 0x0000000000040947 */ /* 0x001fea0003800000 */
[----:B------:R-:W-:Y:S01]  /*5680*/  BPT.TRAP 0x1 ;  /* 0x000000040000795c */ /* 0x000fe20000300000 */
.L_x_106:
[----:B------:R-:W-:Y:S01]  /*5690*/  IMAD R14, R7, 0x200, R12 ;  /* 0x00000200070e7824 */ /* 0x000fe200078e020c */
[----:B------:R-:W-:Y:S01]  /*56a0*/  R2UR UR9, R23 ;  /* 0x00000000170972ca */ /* 0x000fe200000e0000 */
[--C-:B------:R-:W-:Y:S01]  /*56b0*/  IMAD R15, R7, 0x2000, R22.reuse ;  /* 0x00002000070f7824 */ /* 0x100fe200078e0216 */
[----:B------:R-:W-:Y:S01]  /*56c0*/  UIADD3 UR4, UP0, UR22, 0xf0, URZ ;  /* 0x000000f016047890 */ /* 0x000fe2000ff1e03f */
[----:B------:R-:W-:Y:S01]  /*56d0*/  IMAD R14, R14, 0x2, R22 ;  /* 0x000000020e0e7824 */ /* 0x000fe200078e0216 */
[----:B------:R-:W-:Y:S01]  /*56e0*/  R2UR UR11, R21 ;  /* 0x00000000150b72ca */ /* 0x000fe200000e0000 */
[----:B------:R-:W-:Y:S01]  /*56f0*/  VIADD R4, R4, 0xffffffff ;  /* 0xffffffff04047836 */ /* 0x000fe20000000000 */
[----:B------:R-:W-:Y:S01]  /*5700*/  R2UR UR5, R15 ;  /* 0x000000000f0572ca */ /* 0x000fe200000e0000 */
[----:B------:R-:W-:Y:S01]  /*5710*/  UIADD3 UR24, UP1, UR22, 0x1f0, URZ ;  /* 0x000001f016187890 */ /* 0x000fe2000ff3e03f */
[----:B------:R-:W-:Y:S01]  /*5720*/  R2UR UR8, R14 ;  /* 0x000000000e0872ca */ /* 0x000fe200000e0000 */
[----:B------:R-:W-:Y:S01]  /*5730*/  VIADD R7, R7, 0x1 ;  /* 0x0000000107077836 */ /* 0x000fe20000000000 */
[----:B------:R-:W-:Y:S01]  /*5740*/  R2UR UR10, R24 ;  /* 0x00000000180a72ca */ /* 0x000fe200000e0000 */
[----:B------:R-:W-:Y:S01]  /*5750*/  UIADD3.X UR25, URZ, UR23, URZ, UP1, !UPT ;  /* 0x000000173f197290 */ /* 0x000fe20008ffe43f */
[----:B------:R-:W-:Y:S01]  /*5760*/  R2UR UR12, R6 ;  /* 0x00000000060c72ca */ /* 0x000fe200000e0000 */
[----:B------:R-:W-:Y:S01]  /*5770*/  UMOV UR6, 0x0 ;  /* 0x0000000000067882 */ /* 0x000fe20000000000 */
[----:B------:R-:W-:Y:S01]  /*5780*/  R2UR UR19, R20 ;  /* 0x00000000141372ca */ /* 0x000fe200000e0000 */
[----:B------:R-:W-:Y:S01]  /*5790*/  UMOV UR7, 0x10000000 ;  /* 0x1000000000077882 */ /* 0x000fe20000000000 */
[----:B------:R-:W-:Y:S01]  /*57a0*/  ISETP.GT.AND P1, PT, R4, 0x1, PT ;  /* 0x000000010400780c */ /* 0x000fe20003f24270 */
[----:B------:R-:W-:Y:S01]  /*57b0*/  UMOV UR26, 0x30000 ;  /* 0x00030000001a7882 */ /* 0x000fe20000000000 */
[C---:B------:R-:W-:Y:S01]  /*57c0*/  ISETP.NE.AND P0, PT, R7.reuse, 0x19, PT ;  /* 0x000000190700780c */ /* 0x040fe20003f05270 */
[----:B------:R-:W-:Y:S01]  /*57d0*/  UIADD3 UR14, UR5, 0x280, URZ ;  /* 0x00000280050e7890 */ /* 0x000fe2000fffe03f */
[----:B------:R-:W-:Y:S01]  /*57e0*/  VIADD R24, R24, 0x10 ;  /* 0x0000001018187836 */ /* 0x000fe20000000000 */
[----:B------:R-:W-:Y:S01]  /*57f0*/  UIADD3.X UR5, URZ, UR23, URZ, UP0, !UPT ;  /* 0x000000173f057290 */ /* 0x000fe200087fe43f */
[----:B------:R-:W-:Y:S01]  /*5800*/  SEL R14, RZ, 0x1, P0 ;  /* 0x00000001ff0e7807 */ /* 0x000fe20000000000 */
[----:B------:R-:W-:Y:S01]  /*5810*/  UIADD3 UR15, UR8, 0x32280, URZ ;  /* 0x00032280080f7890 */ /* 0x000fe2000fffe03f */
[----:B------:R-:W-:-:S02]  /*5820*/  SEL R7, R7, RZ, P0 ;  /* 0x000000ff07077207 */ /* 0x000fc40000000000 */
[----:B------:R-:W-:Y:S01]  /*5830*/  UMOV UR8, UR14 ;  /* 0x0000000e00087c82 */ /* 0x000fe20008000000 */
[----:B------:R-:W-:-:S03]  /*5840*/  LOP3.LUT R5, R5, R14, RZ, 0x3c, !PT ;  /* 0x0000000e05057212 */ /* 0x000fc600078e3cff */
[----:B------:R0:W-:Y:S02]  /*5850*/  UTMALDG.3D [UR8], [UR4], desc[UR6] ;  /* 0x00000608040075b4 */ /* 0x0001e40008011000 */
[----:B0-----:R-:W-:Y:S01]  /*5860*/  UMOV UR8, UR15 ;  /* 0x0000000f00087c82 */ /* 0x001fe20008000000 */
[----:B------:R-:W-:Y:S02]  /*5870*/  UMOV UR11, UR19 ;  /* 0x00000013000b7c82 */ /* 0x000fe40008000000 */
[----:B------:R0:W-:Y:S02]  /*5880*/  UTMALDG.3D.MULTICAST [UR8], [UR24], UR26, desc[UR6] ;  /* 0x00000608180073b4 */ /* 0x0001e4000801181a */
[----:B0-----:R-:W-:Y:S05]  /*5890*/  @P1 BRA `(.L_x_107) ;  /* 0xfffffffc00441947 */ /* 0x001fea000383ffff */
.L_x_104:
[----:B------:R-:W-:Y:S05]  /*58a0*/  BSYNC B1 ;  /* 0x0000000000017941 */ /* 0x000fea0003800000 */
.L_x_103:
[----:B------:R-:W-:Y:S01]  /*58b0*/  LOP3.LUT P1, RZ, R9, 0xff, RZ, 0xc0, !PT ;  /* 0x000000ff09ff7812 */ /* 0x000fe2000782c0ff */
[C---:B------:R-:W-:Y:S01]  /*58c0*/  IMAD.IADD R6, R10.reuse, 0x1, R3 ;  /* 0x000000010a067824 */ /* 0x040fe200078e0203 */
[----:B------:R-:W-:Y:S01]  /*58d0*/  ULDC.64 UR4, c[0x0][0x650] ;  /* 0x0001940000047ab9 */ /* 0x000fe20000000a00 */
[----:B------:R-:W-:Y:S01]  /*58e0*/  ISETP.GE.U32.AND P2, PT, R10, 0x19, PT ;  /* 0x000000190a00780c */ /* 0x000fe20003f46070 */
[----:B------:R-:W-:Y:S01]  /*58f0*/  BSSY B1, `(.L_x_108) ;  /* 0x000006c000017945 */ /* 0x000fe20003800000 */
[----:B------:R-:W-:Y:S01]  /*5900*/  IMAD.MOV.U32 R21, RZ, RZ, -0x1 ;  /* 0xffffffffff157424 */ /* 0x000fe200078e00ff */
[----:B------:R-:W-:Y:S01]  /*5910*/  ISETP.GT.U32.AND P0, PT, R6, 0x18, PT ;  /* 0x000000180600780c */ /* 0x000fe20003f04070 */
[----:B------:R-:W-:Y:S01]  /*5920*/  IMAD.MOV.U32 R20, RZ, RZ, -0x1 ;  /* 0xffffffffff147424 */ /* 0x000fe200078e00ff */
[----:B------:R-:W-:Y:S02]  /*5930*/  PRMT R9, RZ, 0x7610, R9 ;  /* 0x00007610ff097816 */ /* 0x000fe40000000009 */
[----:B------:R-:W-:-:S03]  /*5940*/  ISETP.LT.U32.AND P0, PT, R10, 0x19, P0 ;  /* 0x000000190a00780c */ /* 0x000fc60000701070 */
[----:B------:R-:W0:Y:S01]  /*5950*/  @P1 S2R R5, SR_CgaCtaId ;  /* 0x0000000000051919 */ /* 0x000e220000008800 */
[----:B------:R-:W-:-:S04]  /*5960*/  @P1 MOV R4, 0x400 ;  /* 0x0000040000041802 */ /* 0x000fc80000000f00 */
[----:B0-----:R-:W-:Y:S01]  /*5970*/  @P1 LEA R3, R5, R4, 0x18 ;  /* 0x0000000405031211 */ /* 0x001fe200078ec0ff */
[----:B------:R-:W-:-:S03]  /*5980*/  IMAD.WIDE.U32 R4, R6, 0x51eb851f, RZ ;  /* 0x51eb851f06047825 */ /* 0x000fc600078e00ff */
[----:B------:R0:W-:Y:S01]  /*5990*/  @P1 SYNCS.ARRIVE.TRANS64.A1T0 RZ, [R3+URZ+0x1a8], RZ ;  /* 0x0001a8ff03ff19a7 */ /* 0x0001e2000810003f */
[----:B------:R-:W-:Y:S02]  /*59a0*/  IADD3 R16, P1, R16, UR20, RZ ;  /* 0x0000001410107c10 */ /* 0x000fe4000ff3e0ff */
[----:B------:R-:W-:Y:S02]  /*59b0*/  SHF.R.U32.HI R5, RZ, 0x3, R5 ;  /* 0x00000003ff057819 */ /* 0x000fe40000011605 */
[----:B------:R-:W-:Y:S02]  /*59c0*/  IADD3.X R17, R17, UR13, RZ, P1, !PT ;  /* 0x0000000d11117c10 */ /* 0x000fe40008ffe4ff */
[----:B------:R-:W-:Y:S02]  /*59d0*/  PRMT R4, RZ, 0x7610, R4 ;  /* 0x00007610ff047816 */ /* 0x000fe40000000004 */
[----:B0-----:R-:W-:Y:S02]  /*59e0*/  SEL R3, RZ, 0x1, !P0 ;  /* 0x00000001ff037807 */ /* 0x001fe40004000000 */
[----:B------:R-:W-:-:S02]  /*59f0*/  ISETP.GE.U32.AND P0, PT, R16, UR4, PT ;  /* 0x0000000410007c0c */ /* 0x000fc4000bf06070 */
[----:B------:R-:W-:Y:S01]  /*5a00*/  LOP3.LUT R0, R0, R3, RZ, 0x3c, !PT ;  /* 0x0000000300007212 */ /* 0x000fe200078e3cff */
[----:B------:R-:W-:Y:S01]  /*5a10*/  IMAD R3, R5, -0x19, R6 ;  /* 0xffffffe705037824 */ /* 0x000fe200078e0206 */
[----:B------:R-:W-:Y:S01]  /*5a20*/  ISETP.GE.U32.AND.EX P0, PT, R17, UR5, PT, P0 ;  /* 0x0000000511007c0c */ /* 0x000fe2000bf06100 */
[----:B------:R-:W-:Y:S01]  /*5a30*/  IMAD.MOV.U32 R6, RZ, RZ, -0x1 ;  /* 0xffffffffff067424 */ /* 0x000fe200078e00ff */
[----:B------:R-:W-:-:S11]  /*5a40*/  @P2 LOP3.LUT R0, R0, 0x1, R5, 0x78, !PT ;  /* 0x0000000100002812 */ /* 0x000fd600078e7805 */
[----:B------:R-:W-:Y:S05]  /*5a50*/  @P0 BRA `(.L_x_109) ;  /* 0x0000000400540947 */ /* 0x000fea0003800000 */
[----:B------:R-:W0:Y:S01]  /*5a60*/  S2R R15, SR_CTAID.X ;  /* 0x00000000000f7919 */ /* 0x000e220000002500 */
[----:B------:R-:W-:Y:S01]  /*5a70*/  ULDC.64 UR4, c[0x0][0x628] ;  /* 0x00018a0000047ab9 */ /* 0x000fe20000000a00 */
[----:B------:R-:W-:Y:S01]  /*5a80*/  ULDC UR7, c[0x0][0x630] ;  /* 0x00018c0000077ab9 */ /* 0x000fe20000000800 */
[----:B------:R-:W-:Y:S01]  /*5a90*/  ISETP.NE.U32.AND P0, PT, RZ, UR4, PT ;  /* 0x00000004ff007c0c */ /* 0x000fe2000bf05070 */
[----:B------:R-:W1:Y:S01]  /*5aa0*/  S2R R20, SR_CTAID.Y ;  /* 0x0000000000147919 */ /* 0x000e620000002600 */
[----:B------:R-:W-:Y:S01]  /*5ab0*/  ULDC UR8, c[0x0][0x150] ;  /* 0x0000540000087ab9 */ /* 0x000fe20000000800 */
[----:B------:R-:W-:Y:S01]  /*5ac0*/  IMAD.MOV.U32 R4, RZ, RZ, R16 ;  /* 0x000000ffff047224 */ /* 0x000fe200078e0010 */
[----:B------:R-:W-:Y:S01]  /*5ad0*/  ISETP.NE.AND.EX P0, PT, RZ, UR5, PT, P0 ;  /* 0x00000005ff007c0c */ /* 0x000fe2000bf05300 */
[----:B------:R-:W-:Y:S01]  /*5ae0*/  IMAD.MOV.U32 R5, RZ, RZ, R17 ;  /* 0x000000ffff057224 */ /* 0x000fe200078e0011 */
[----:B0-----:R-:W-:-:S11]  /*5af0*/  I2FP.F32.U32 R22, R15 ;  /* 0x0000000f00167245 */ /* 0x001fd60000201000 */
[----:B------:R-:W-:Y:S05]  /*5b00*/  @!P0 BRA `(.L_x_110) ;  /* 0x0000000000288947 */ /* 0x000fea0003800000 */
[----:B------:R-:W-:Y:S02]  /*5b10*/  ULDC UR6, c[0x0][0x634] ;  /* 0x00018d0000067ab9 */ /* 0x000fe40000000800 */
[----:B------:R-:W-:-:S05]  /*5b20*/  IADD3 R5, P0, R16, UR6, RZ ;  /* 0x0000000610057c10 */ /* 0x000fca000ff1e0ff */
[----:B------:R-:W-:-:S04]  /*5b30*/  IMAD.X R21, RZ, RZ, R17, P0 ;  /* 0x000000ffff157224 */ /* 0x000fc800000e0611 */
[----:B------:R-:W-:-:S04]  /*5b40*/  IMAD.WIDE.U32 R6, R21, UR4, RZ ;  /* 0x0000000415067c25 */ /* 0x000fc8000f8e00ff */
[----:B------:R-:W-:-:S04]  /*5b50*/  IMAD.WIDE.U32 R6, P0, R5, UR5, R6 ;  /* 0x0000000505067c25 */ /* 0x000fc8000f800006 */
[----:B------:R-:W-:-:S04]  /*5b60*/  IMAD.WIDE.U32 R4, R5, UR4, RZ ;  /* 0x0000000405047c25 */ /* 0x000fc8000f8e00ff */
[----:B------:R-:W-:Y:S01]  /*5b70*/  IMAD.MOV.U32 R4, RZ, RZ, R7 ;  /* 0x000000ffff047224 */ /* 0x000fe200078e0007 */
[----:B------:R-:W-:Y:S01]  /*5b80*/  IADD3 RZ, P1, R5, R6, RZ ;  /* 0x0000000605ff7210 */ /* 0x000fe20007f3e0ff */
[----:B------:R-:W-:-:S04]  /*5b90*/  IMAD.X R5, RZ, RZ, RZ, P0 ;  /* 0x000000ffff057224 */ /* 0x000fc800000e06ff */
[----:B------:R-:W-:-:S08]  /*5ba0*/  IMAD.WIDE.U32.X R4, R21, UR5, R4, P1 ;  /* 0x0000000515047c25 */ /* 0x000fd000088e0404 */
.L_x_110:
[--C-:B------:R-:W-:Y:S01]  /*5bb0*/  SHF.R.U64 R14, R4, UR7, R5.reuse ;  /* 0x00000007040e7c19 */ /* 0x100fe20008001205 */
[----:B------:R-:W-:Y:S01]  /*5bc0*/  FMUL R22, R22, UR8 ;  /* 0x0000000816167c20 */ /* 0x000fe20008400000 */
[----:B------:R-:W-:Y:S01]  /*5bd0*/  SHF.R.U32.HI R4, RZ, UR7, R5 ;  /* 0x00000007ff047c19 */ /* 0x000fe20008011605 */
[----:B------:R-:W0:Y:S01]  /*5be0*/  LDC R6, c[0x0][0x144] ;  /* 0x00005100ff067b82 */ /* 0x000e220000000800 */
[----:B------:R-:W-:Y:S01]  /*5bf0*/  IADD3 R5, P0, RZ, -R14, RZ ;  /* 0x8000000eff057210 */ /* 0x000fe20007f1e0ff */
[----:B------:R-:W-:Y:S01]  /*5c00*/  ULDC UR6, c[0x0][0x154] ;  /* 0x0000550000067ab9 */ /* 0x000fe20000000800 */
[----:B-1----:R-:W-:Y:S01]  /*5c10*/  I2FP.F32.U32 R7, R20 ;  /* 0x0000001400077245 */ /* 0x002fe20000201000 */
[----:B------:R-:W1:Y:S01]  /*5c20*/  F2I.U32.TRUNC.NTZ R22, R22 ;  /* 0x0000001600167305 */ /* 0x000e62000020f000 */
[----:B------:R-:W-:Y:S01]  /*5c30*/  ULDC.64 UR4, c[0x0][0x620] ;  /* 0x0001880000047ab9 */ /* 0x000fe20000000a00 */
[----:B------:R-:W-:Y:S01]  /*5c40*/  IMAD.X R4, RZ, RZ, ~R4, P0 ;  /* 0x000000ffff047224 */ /* 0x000fe200000e0e04 */
[----:B------:R-:W-:Y:S01]  /*5c50*/  ISETP.NE.AND P2, PT, R2, 0x1, PT ;  /* 0x000000010200780c */ /* 0x000fe20003f45270 */
[----:B------:R-:W-:Y:S01]  /*5c60*/  FMUL R23, R7, UR6 ;  /* 0x0000000607177c20 */ /* 0x000fe20008400000 */
[----:B------:R-:W2:Y:S01]  /*5c70*/  LDC R25, c[0x0][0x148] ;  /* 0x00005200ff197b82 */ /* 0x000ea20000000800 */
[----:B------:R-:W-:Y:S01]  /*5c80*/  IMAD R4, R4, UR4, RZ ;  /* 0x0000000404047c24 */ /* 0x000fe2000f8e02ff */
[----:B------:R-:W-:-:S02]  /*5c90*/  ULDC.64 UR6, c[0x0][0x640] ;  /* 0x0001900000067ab9 */ /* 0x000fc40000000a00 */
[----:B------:R-:W-:Y:S01]  /*5ca0*/  ISETP.NE.U32.AND P0, PT, RZ, UR6, PT ;  /* 0x00000006ff007c0c */ /* 0x000fe2000bf05070 */
[----:B------:R-:W3:Y:S01]  /*5cb0*/  F2I.U32.TRUNC.NTZ R23, R23 ;  /* 0x0000001700177305 */ /* 0x000ee2000020f000 */
[C---:B------:R-:W-:Y:S02]  /*5cc0*/  IMAD R7, R5.reuse, UR5, R4 ;  /* 0x0000000505077c24 */ /* 0x040fe4000f8e0204 */
[----:B------:R-:W-:Y:S01]  /*5cd0*/  IMAD.WIDE.U32 R4, R5, UR4, R16 ;  /* 0x0000000405047c25 */ /* 0x000fe2000f8e0010 */
[----:B------:R-:W-:Y:S01]  /*5ce0*/  ULDC UR4, c[0x0][0x618] ;  /* 0x0001860000047ab9 */ /* 0x000fe20000000800 */
[----:B------:R-:W-:Y:S02]  /*5cf0*/  ISETP.NE.AND.EX P0, PT, RZ, UR7, PT, P0 ;  /* 0x00000007ff007c0c */ /* 0x000fe4000bf05300 */
[----:B------:R-:W-:Y:S02]  /*5d00*/  IMAD.IADD R5, R5, 0x1, R7 ;  /* 0x0000000105057824 */ /* 0x000fe400078e0207 */
[----:B-1----:R-:W-:-:S03]  /*5d10*/  IMAD.MOV R22, RZ, RZ, -R22 ;  /* 0x000000ffff167224 */ /* 0x002fc600078e0a16 */
[----:B------:R-:W-:Y:S01]  /*5d20*/  SHF.R.U64 R21, R4, UR4, R5 ;  /* 0x0000000404157c19 */ /* 0x000fe20008001205 */
[----:B0-----:R-:W-:Y:S01]  /*5d30*/  IMAD R15, R6, R22, R15 ;  /* 0x00000016060f7224 */ /* 0x001fe200078e020f */
[----:B------:R-:W-:Y:S01]  /*5d40*/  SHF.R.U32.HI R4, RZ, UR4, R5 ;  /* 0x00000004ff047c19 */ /* 0x000fe20008011605 */
[----:B------:R-:W-:Y:S01]  /*5d50*/  ULDC UR4, c[0x0][0x608] ;  /* 0x0001820000047ab9 */ /* 0x000fe20000000800 */
[----:B---3--:R-:W-:Y:S02]  /*5d60*/  IMAD.MOV R6, RZ, RZ, -R23 ;  /* 0x000000ffff067224 */ /* 0x008fe400078e0a17 */
[--C-:B------:R-:W-:Y:S02]  /*5d70*/  SHF.R.U64 R22, R21, UR4, R4.reuse ;  /* 0x0000000415167c19 */ /* 0x100fe40008001204 */
[----:B------:R-:W-:Y:S01]  /*5d80*/  SHF.R.U32.HI R5, RZ, UR4, R4 ;  /* 0x00000004ff057c19 */ /* 0x000fe20008011604 */
[----:B------:R-:W-:Y:S01]  /*5d90*/  ULDC UR4, c[0x0][0x658] ;  /* 0x0001960000047ab9 */ /* 0x000fe20000000800 */
[----:B--2---:R-:W-:-:S02]  /*5da0*/  @P2 IMAD R15, R25, R6, R20 ;  /* 0x00000006190f2224 */ /* 0x004fc400078e0214 */
[--C-:B------:R-:W-:Y:S02]  /*5db0*/  SHF.R.U64 R20, R22, UR4, R5.reuse ;  /* 0x0000000416147c19 */ /* 0x100fe40008001205 */
[----:B------:R-:W-:-:S03]  /*5dc0*/  SHF.R.U32.HI R23, RZ, UR4, R5 ;  /* 0x00000004ff177c19 */ /* 0x000fc60008011605 */
[----:B------:R-:W-:Y:S02]  /*5dd0*/  IMAD.MOV.U32 R6, RZ, RZ, R20 ;  /* 0x000000ffff067224 */ /* 0x000fe400078e0014 */
[----:B------:R-:W-:Y:S01]  /*5de0*/  IMAD.MOV.U32 R5, RZ, RZ, R23 ;  /* 0x000000ffff057224 */ /* 0x000fe200078e0017 */
[----:B------:R-:W-:Y:S06]  /*5df0*/  @!P0 BRA `(.L_x_111) ;  /* 0x00000000002c8947 */ /* 0x000fec0003800000 */
        /* <DEDUP_REMOVED lines=9> */
[----:B------:R-:W-:-:S04]  /*5e90*/  IMAD.WIDE.U32.X R4, R23, UR7, R4, P1 ;  /* 0x0000000717047c25 */ /* 0x000fc800088e0404 */
[----:B------:R-:W-:-:S07]  /*5ea0*/  IMAD.MOV.U32 R6, RZ, RZ, R4 ;  /* 0x000000ffff067224 */ /* 0x000fce00078e0004 */
.L_x_111:
[----:B------:R-:W-:Y:S01]  /*5eb0*/  ULDC UR4, c[0x0][0x648] ;  /* 0x0001920000047ab9 */ /* 0x000fe20000000800 */
[----:B------:R-:W-:Y:S01]  /*5ec0*/  LOP3.LUT R4, R22, UR17, RZ, 0xc0, !PT ;  /* 0x0000001116047c12 */ /* 0x000fe2000f8ec0ff */
[----:B------:R-:W-:Y:S01]  /*5ed0*/  ULDC UR5, c[0x0][0x610] ;  /* 0x0001840000057ab9 */ /* 0x000fe20000000800 */
[----:B------:R-:W-:Y:S01]  /*5ee0*/  SHF.R.U64 R5, R6, UR4, R5 ;  /* 0x0000000406057c19 */ /* 0x000fe20008001205 */
[----:B------:R-:W-:Y:S01]  /*5ef0*/  ULDC UR4, c[0x0][0x638] ;  /* 0x00018e0000047ab9 */ /* 0x000fe20000000800 */
[----:B------:R-:W-:-:S03]  /*5f00*/  LOP3.LUT R21, R21, UR16, RZ, 0xc0, !PT ;  /* 0x0000001015157c12 */ /* 0x000fc6000f8ec0ff */
[----:B------:R-:W-:Y:S02]  /*5f10*/  IMAD.MOV R7, RZ, RZ, -R5 ;  /* 0x000000ffff077224 */ /* 0x000fe400078e0a05 */
[----:B------:R-:W-:Y:S02]  /*5f20*/  IMAD R4, R5, UR18, R4 ;  /* 0x0000001205047c24 */ /* 0x000fe4000f8e0204 */
[----:B------:R-:W-:Y:S01]  /*5f30*/  IMAD R20, R7, UR4, R20 ;  /* 0x0000000407147c24 */ /* 0x000fe2000f8e0214 */
[----:B------:R-:W-:Y:S01]  /*5f40*/  ULDC UR4, c[0x0][0x600] ;  /* 0x0001800000047ab9 */ /* 0x000fe20000000800 */
[----:B------:R-:W-:Y:S02]  /*5f50*/  IMAD R15, R4, UR5, R15 ;  /* 0x00000005040f7c24 */ /* 0x000fe4000f8e020f */
[----:B------:R-:W-:Y:S02]  /*5f60*/  IMAD R6, R20, UR4, R21 ;  /* 0x0000000414067c24 */ /* 0x000fe4000f8e0215 */
[----:B------:R-:W-:-:S03]  /*5f70*/  IMAD.MOV.U32 R4, RZ, RZ, 0x1 ;  /* 0x00000001ff047424 */ /* 0x000fc600078e00ff */
[----:B------:R-:W-:Y:S02]  /*5f80*/  SEL R20, R6, R15, !P2 ;  /* 0x0000000f06147207 */ /* 0x000fe40005000000 */
[----:B------:R-:W-:Y:S01]  /*5f90*/  SEL R21, R15, R6, !P2 ;  /* 0x000000060f157207 */ /* 0x000fe20005000000 */
[----:B------:R-:W-:-:S07]  /*5fa0*/  IMAD.MOV.U32 R6, RZ, RZ, R14 ;  /* 0x000000ffff067224 */ /* 0x000fce00078e000e */
.L_x_109:
[----:B------:R-:W-:Y:S05]  /*5fb0*/  BSYNC B1 ;  /* 0x0000000000017941 */ /* 0x000fea0003800000 */
.L_x_108:
[----:B------:R-:W-:-:S13]  /*5fc0*/  LOP3.LUT P0, RZ, R4, 0xff, RZ, 0xc0, !PT ;  /* 0x000000ff04ff7812 */ /* 0x000fda000780c0ff */
[----:B------:R-:W-:Y:S05]  /*5fd0*/  @P0 BRA `(.L_x_112) ;  /* 0xfffffff400400947 */ /* 0x000fea000383ffff */
[----:B------:R-:W-:Y:S05]  /*5fe0*/  BSYNC B0 ;  /* 0x0000000000007941 */ /* 0x000fea0003800000 */
.L_x_101:
[----:B------:R-:W-:-:S03]  /*5ff0*/  UMOV UR4, 0xffffffff ;  /* 0xffffffff00047882 */ /* 0x000fc60000000000 */
[----:B------:R-:W-:Y:S05]  /*6000*/  BRA.DIV UR4, `(.L_x_113) ;  /* 0x00000012040c7947 */ /* 0x000fea000b800000 */
[----:B------:R-:W-:-:S13]  /*6010*/  ELECT P6, URZ, PT ;  /* 0x00000000003f782f */ /* 0x000fda00038c0000 */
.L_x_148:
[----:B------:R-:W-:Y:S04]  /*6020*/  BSSY B0, `(.L_x_114) ;  /* 0x00000e8000007945 */ /* 0x000fe80003800000 */
[----:B------:R-:W-:Y:S05]  /*6030*/  @!P6 BRA `(.L_x_115) ;  /* 0x0000000c0098e947 */ /* 0x000fea0003800000 */
[----:B------:R-:W-:-:S04]  /*6040*/  LOP3.LUT R19, R19, 0x2, RZ, 0xfc, !PT ;  /* 0x0000000213137812 */ /* 0x000fc800078efcff */
[----:B------:R-:W-:-:S13]  /*6050*/  ISETP.NE.AND P0, PT, R19, 0x3, PT ;  /* 0x000000031300780c */ /* 0x000fda0003f05270 */
[----:B------:R-:W-:Y:S05]  /*6060*/  @!P0 BRA `(.L_x_116) ;  /* 0x0000000000048947 */ /* 0x000fea0003800000 */
[----:B------:R-:W-:Y:S01]  /*6070*/  BPT.TRAP 0x1 ;  /* 0x000000040000795c */ /* 0x000fe20000300000 */
.L_x_116:
[----:B------:R-:W0:Y:S01]  /*6080*/  S2R R5, SR_CgaCtaId ;  /* 0x0000000000057919 */ /* 0x000e220000008800 */
[----:B------:R-:W-:Y:S02]  /*6090*/  MOV R2, 0x400 ;  /* 0x0000040000027802 */ /* 0x000fe40000000f00 */
[----:B------:R-:W-:Y:S02]  /*60a0*/  SHF.L.U32 R4, R0, 0x1f, RZ ;  /* 0x0000001f00047819 */ /* 0x000fe400000006ff */
[----:B0-----:R-:W-:-:S05]  /*60b0*/  LEA R2, R5, R2, 0x18 ;  /* 0x0000000205027211 */ /* 0x001fca00078ec0ff */
[----:B------:R-:W-:-:S04]  /*60c0*/  VIADD R2, R2, 0xc8 ;  /* 0x000000c802027836 */ /* 0x000fc80000000000 */
[C---:B------:R-:W-:Y:S02]  /*60d0*/  IMAD R7, R3.reuse, 0x8, R2 ;  /* 0x0000000803077824 */ /* 0x040fe400078e0202 */
[----:B------:R-:W-:Y:S02]  /*60e0*/  VIADD R3, R3, 0x1 ;  /* 0x0000000103037836 */ /* 0x000fe40000000000 */
[----:B------:R-:W0:Y:S03]  /*60f0*/  SYNCS.PHASECHK.TRANS64.TRYWAIT P0, [R7+URZ], R4 ;  /* 0x00000004070075a7 */ /* 0x000e26000800017f */
[----:B------:R-:W-:-:S04]  /*6100*/  ISETP.NE.AND P1, PT, R3, 0x19, PT ;  /* 0x000000190300780c */ /* 0x000fc80003f25270 */
[----:B------:R-:W-:Y:S02]  /*6110*/  SEL R5, RZ, 0x1, P1 ;  /* 0x00000001ff057807 */ /* 0x000fe40000800000 */
[----:B------:R-:W-:Y:S02]  /*6120*/  SEL R3, R3, RZ, P1 ;  /* 0x000000ff03037207 */ /* 0x000fe40000800000 */
[----:B------:R-:W-:-:S03]  /*6130*/  LOP3.LUT R6, R0, R5, RZ, 0x3c, !PT ;  /* 0x0000000500067212 */ /* 0x000fc600078e3cff */
[----:B------:R-:W-:Y:S01]  /*6140*/  IMAD R8, R3, 0x8, R2 ;  /* 0x0000000803087824 */ /* 0x000fe200078e0202 */
[----:B------:R-:W-:Y:S01]  /*6150*/  SHF.L.U32 R5, R6, 0x1f, RZ ;  /* 0x0000001f06057819 */ /* 0x000fe200000006ff */
[----:B0-----:R-:W-:Y:S06]  /*6160*/  @!P0 BRA `(.L_x_117) ;  /* 0x0000000c00d48947 */ /* 0x001fec0003800000 */
.L_x_149:
[----:B------:R-:W1:Y:S01]  /*6170*/  SYNCS.PHASECHK.TRANS64.TRYWAIT P0, [R8+URZ], R5 ;  /* 0x00000005080075a7 */ /* 0x000e62000800017f */
[----:B------:R-:W-:-:S05]  /*6180*/  VIADD R0, R3, 0x1 ;  /* 0x0000000103007836 */ /* 0x000fca0000000000 */
[----:B------:R-:W-:-:S04]  /*6190*/  ISETP.NE.AND P1, PT, R0, 0x19, PT ;  /* 0x000000190000780c */ /* 0x000fc80003f25270 */
[----:B------:R-:W-:Y:S02]  /*61a0*/  SEL R3, RZ, 0x1, P1 ;  /* 0x00000001ff037807 */ /* 0x000fe40000800000 */
[----:B0-----:R-:W-:Y:S02]  /*61b0*/  SEL R7, R0, RZ, P1 ;  /* 0x000000ff00077207 */ /* 0x001fe40000800000 */
[----:B------:R-:W-:-:S03]  /*61c0*/  LOP3.LUT R6, R6, R3, RZ, 0x3c, !PT ;  /* 0x0000000306067212 */ /* 0x000fc600078e3cff */
[----:B------:R-:W-:Y:S01]  /*61d0*/  IMAD R9, R7, 0x8, R2 ;  /* 0x0000000807097824 */ /* 0x000fe200078e0202 */
[----:B------:R-:W-:Y:S01]  /*61e0*/  SHF.L.U32 R4, R6, 0x1f, RZ ;  /* 0x0000001f06047819 */ /* 0x000fe200000006ff */
[----:B-1----:R-:W-:Y:S06]  /*61f0*/  @!P0 BRA `(.L_x_118) ;  /* 0x0000000c00c48947 */ /* 0x002fec0003800000 */
.L_x_150:
[----:B------:R-:W1:Y:S01]  /*6200*/  SYNCS.PHASECHK.TRANS64.TRYWAIT P0, [R9+URZ], R4 ;  /* 0x00000004090075a7 */ /* 0x000e62000800017f */
[----:B------:R-:W-:-:S05]  /*6210*/  VIADD R0, R7, 0x1 ;  /* 0x0000000107007836 */ /* 0x000fca0000000000 */
[----:B------:R-:W-:-:S04]  /*6220*/  ISETP.NE.AND P1, PT, R0, 0x19, PT ;  /* 0x000000190000780c */ /* 0x000fc80003f25270 */
[----:B------:R-:W-:Y:S02]  /*6230*/  SEL R3, RZ, 0x1, P1 ;  /* 0x00000001ff037807 */ /* 0x000fe40000800000 */
[----:B------:R-:W-:Y:S02]  /*6240*/  SEL R7, R0, RZ, P1 ;  /* 0x000000ff00077207 */ /* 0x000fe40000800000 */
[----:B------:R-:W-:-:S03]  /*6250*/  LOP3.LUT R6, R6, R3, RZ, 0x3c, !PT ;  /* 0x0000000306067212 */ /* 0x000fc600078e3cff */
[----:B0-----:R-:W-:Y:S01]  /*6260*/  IMAD R8, R7, 0x8, R2 ;  /* 0x0000000807087824 */ /* 0x001fe200078e0202 */
[----:B------:R-:W-:Y:S01]  /*6270*/  SHF.L.U32 R5, R6, 0x1f, RZ ;  /* 0x0000001f06057819 */ /* 0x000fe200000006ff */
[----:B-1----:R-:W-:Y:S06]  /*6280*/  @!P0 BRA `(.L_x_119) ;  /* 0x0000000c00b48947 */ /* 0x002fec0003800000 */
.L_x_151:
        /* <DEDUP_REMOVED lines=9> */
.L_x_152:
        /* <DEDUP_REMOVED lines=9> */
.L_x_153:
        /* <DEDUP_REMOVED lines=9> */
.L_x_154:
        /* <DEDUP_REMOVED lines=9> */
.L_x_155:
        /* <DEDUP_REMOVED lines=9> */
.L_x_156:
        /* <DEDUP_REMOVED lines=9> */
.L_x_157:
        /* <DEDUP_REMOVED lines=9> */
.L_x_158:
        /* <DEDUP_REMOVED lines=9> */
.L_x_159:
        /* <DEDUP_REMOVED lines=9> */
.L_x_160:
        /* <DEDUP_REMOVED lines=9> */
.L_x_161:
        /* <DEDUP_REMOVED lines=9> */
.L_x_162:
        /* <DEDUP_REMOVED lines=9> */
.L_x_163:
        /* <DEDUP_REMOVED lines=9> */
.L_x_164:
        /* <DEDUP_REMOVED lines=9> */
.L_x_165:
        /* <DEDUP_REMOVED lines=9> */
.L_x_166:
        /* <DEDUP_REMOVED lines=9> */
.L_x_167:
        /* <DEDUP_REMOVED lines=9> */
.L_x_168:
        /* <DEDUP_REMOVED lines=9> */
.L_x_169:
        /* <DEDUP_REMOVED lines=9> */
.L_x_170:
[----:B------:R-:W1:Y:S01]  /*6d40*/  SYNCS.PHASECHK.TRANS64.TRYWAIT P0, [R9+URZ], R4 ;  /* 0x00000004090075a7 */ /* 0x000e62000800017f */
[----:B------:R-:W-:-:S05]  /*6d50*/  VIADD R0, R7, 0x1 ;  /* 0x0000000107007836 */ /* 0x000fca0000000000 */
[----:B------:R-:W-:-:S04]  /*6d60*/  ISETP.NE.AND P1, PT, R0, 0x19, PT ;  /* 0x000000190000780c */ /* 0x000fc80003f25270 */
[----:B------:R-:W-:Y:S02]  /*6d70*/  SEL R3, RZ, 0x1, P1 ;  /* 0x00000001ff037807 */ /* 0x000fe40000800000 */
[----:B------:R-:W-:Y:S02]  /*6d80*/  SEL R7, R0, RZ, P1 ;  /* 0x000000ff00077207 */ /* 0x000fe40000800000 */
[----:B------:R-:W-:-:S03]  /*6d90*/  LOP3.LUT R11, R6, R3, RZ, 0x3c, !PT ;  /* 0x00000003060b7212 */ /* 0x000fc600078e3cff */
[----:B------:R-:W-:Y:S01]  /*6da0*/  IMAD R6, R7, 0x8, R2 ;  /* 0x0000000807067824 */ /* 0x000fe200078e0202 */
[----:B0-----:R-:W-:Y:S01]  /*6db0*/  SHF.L.U32 R5, R11, 0x1f, RZ ;  /* 0x0000001f0b057819 */ /* 0x001fe200000006ff */
[----:B-1----:R-:W-:Y:S06]  /*6dc0*/  @!P0 BRA `(.L_x_139) ;  /* 0x0000000800748947 */ /* 0x002fec0003800000 */
.L_x_171:
[----:B------:R-:W1:Y:S01]  /*6dd0*/  SYNCS.PHASECHK.TRANS64.TRYWAIT P0, [R6+URZ], R5 ;  /* 0x00000005060075a7 */ /* 0x000e62000800017f */
[----:B------:R-:W-:-:S05]  /*6de0*/  VIADD R0, R7, 0x1 ;  /* 0x0000000107007836 */ /* 0x000fca0000000000 */
[----:B------:R-:W-:-:S04]  /*6df0*/  ISETP.NE.AND P1, PT, R0, 0x19, PT ;  /* 0x000000190000780c */ /* 0x000fc80003f25270 */
[----:B0-----:R-:W-:Y:S02]  /*6e00*/  SEL R4, RZ, 0x1, P1 ;  /* 0x00000001ff047807 */ /* 0x001fe40000800000 */
[----:B------:R-:W-:Y:S02]  /*6e10*/  SEL R3, R0, RZ, P1 ;  /* 0x000000ff00037207 */ /* 0x000fe40000800000 */
[----:B------:R-:W-:Y:S01]  /*6e20*/  LOP3.LUT R0, R11, R4, RZ, 0x3c, !PT ;  /* 0x000000040b007212 */ /* 0x000fe200078e3cff */
[----:B-1----:R-:W-:Y:S06]  /*6e30*/  @!P0 BRA `(.L_x_140) ;  /* 0x00000008006c8947 */ /* 0x002fec0003800000 */
.L_x_172:
[----:B------:R-:W-:Y:S01]  /*6e40*/  IMAD R3, R3, 0x8, R2 ;  /* 0x0000000803037824 */ /* 0x000fe200078e0202 */
[----:B------:R-:W-:-:S07]  /*6e50*/  SHF.L.U32 R0, R0, 0x1f, RZ ;  /* 0x0000001f00007819 */ /* 0x000fce00000006ff */
.L_x_141:
[----:B-1----:R1:W2:Y:S02]  /*6e60*/  SYNCS.PHASECHK.TRANS64.TRYWAIT P0, [R3+URZ], R0 ;  /* 0x00000000030075a7 */ /* 0x0022a4000800017f */
[----:B--2---:R-:W-:Y:S05]  /*6e70*/  @!P0 NANOSLEEP.SYNCS 0x989680 ;  /* 0x009896800000895d */ /* 0x004fea0003900000 */
[----:B------:R-:W2:Y:S02]  /*6e80*/  @!P0 SYNCS.PHASECHK.TRANS64 P0, [R3+URZ], R0 ;  /* 0x00000000030085a7 */ /* 0x000ea4000800007f */
[----:B--2---:R-:W-:Y:S05]  /*6e90*/  @!P0 BRA `(.L_x_141) ;  /* 0xfffffffc00f08947 */ /* 0x004fea000383ffff */
.L_x_115:
[----:B------:R-:W-:Y:S05]  /*6ea0*/  BSYNC B0 ;  /* 0x0000000000007941 */ /* 0x000fea0003800000 */
.L_x_114:
[----:B------:R-:W-:Y:S05]  /*6eb0*/  EXIT ;  /* 0x000000000000794d */ /* 0x000fea0003800000 */
.L_x_22:
[----:B----4-:R4:W0:Y:S02]  /*6ec0*/  SYNCS.PHASECHK.TRANS64.TRYWAIT P1, [R3+URZ], R0 ;  /* 0x00000000030075a7 */ /* 0x010824000802017f */
[----:B0-----:R-:W-:Y:S05]  /*6ed0*/  @!P1 NANOSLEEP.SYNCS 0x989680 ;  /* 0x009896800000995d */ /* 0x001fea0003900000 */
[----:B------:R-:W0:Y:S02]  /*6ee0*/  @!P1 SYNCS.PHASECHK.TRANS64 P1, [R3+URZ], R0 ;  /* 0x00000000030095a7 */ /* 0x000e24000802007f */
[----:B0-----:R-:W-:Y:S05]  /*6ef0*/  @!P1 BRA `(.L_x_22) ;  /* 0xfffffffc00f09947 */ /* 0x001fea000383ffff */
[----:B------:R-:W-:Y:S05]  /*6f00*/  BRA `(.L_x_21) ;  /* 0xffffffa800247947 */ /* 0x000fea000383ffff */
.L_x_27:
[----:B-1----:R-:W-:-:S04]  /*6f10*/  IMAD.U32 R6, RZ, RZ, UR4 ;  /* 0x00000004ff067e24 */ /* 0x002fc8000f8e00ff */
[----:B------:R1:W3:Y:S03]  /*6f20*/  SYNCS.PHASECHK.TRANS64.TRYWAIT P1, [R6+URZ], R5 ;  /* 0x00000005060075a7 */ /* 0x0002e6000802017f */
[----:B---3--:R-:W-:Y:S05]  /*6f30*/  @!P1 NANOSLEEP.SYNCS 0x989680 ;  /* 0x009896800000995d */ /* 0x008fea0003900000 */
[----:B------:R-:W3:Y:S02]  /*6f40*/  @!P1 SYNCS.PHASECHK.TRANS64 P1, [R6+URZ], R5 ;  /* 0x00000005060095a7 */ /* 0x000ee4000802007f */
[----:B---3--:R-:W-:Y:S05]  /*6f50*/  @!P1 BRA `(.L_x_27) ;  /* 0xfffffffc00ec9947 */ /* 0x008fea000383ffff */
[----:B------:R-:W-:Y:S05]  /*6f60*/  BRA `(.L_x_26) ;  /* 0xffffffa800b87947 */ /* 0x000fea000383ffff */
.L_x_102:
[----:B------:R-:W-:Y:S01]  /*6f70*/  BSSY B1, `(.L_x_142) ;  /* 0x0000006000017945 */ /* 0x000fe20003800000 */
[----:B------:R-:W-:-:S07]  /*6f80*/  IMAD.MOV.U32 R15, RZ, RZ, -0x1 ;  /* 0xffffffffff0f7424 */ /* 0x000fce00078e00ff */
[----:B------:R-:W-:Y:S05]  /*6f90*/  WARPSYNC.COLLECTIVE R15, `(.L_x_143) ;  /* 0x000000000f0c7348 */ /* 0x000fea0003c00000 */
[----:B------:R-:W-:Y:S02]  /*6fa0*/  ELECT P6, UR62, PT ;  /* 0x00000000003e782f */ /* 0x000fe400038c0000 */
[----:B------:R-:W-:Y:S01]  /*6fb0*/  MOV R14, UR62 ;  /* 0x0000003e000e7c02 */ /* 0x000fe20008000f00 */
[----:B------:R-:W-:Y:S10]  /*6fc0*/  ENDCOLLECTIVE ;  /* 0x000000000000791b */ /* 0x000ff40003800000 */
.L_x_143:
[----:B------:R-:W-:Y:S05]  /*6fd0*/  BSYNC B1 ;  /* 0x0000000000017941 */ /* 0x000fea0003800000 */
.L_x_142:
[----:B------:R-:W-:Y:S05]  /*6fe0*/  BRA `(.L_x_144) ;  /* 0xffffffe400487947 */ /* 0x000fea000383ffff */
.L_x_105:
[----:B-1----:R1:W2:Y:S02]  /*6ff0*/  SYNCS.PHASECHK.TRANS64.TRYWAIT P0, [R23+URZ+0xc8], R14 ;  /* 0x0000c80e170075a7 */ /* 0x0022a4000800017f */
[----:B--2---:R-:W-:Y:S05]  /*7000*/  @!P0 NANOSLEEP.SYNCS 0x989680 ;  /* 0x009896800000895d */ /* 0x004fea0003900000 */
[----:B------:R-:W2:Y:S02]  /*7010*/  @!P0 SYNCS.PHASECHK.TRANS64 P0, [R23+URZ+0xc8], R14 ;  /* 0x0000c80e170085a7 */ /* 0x000ea4000800007f */
[----:B--2---:R-:W-:Y:S05]  /*7020*/  @!P0 BRA `(.L_x_105) ;  /* 0xfffffffc00f08947 */ /* 0x004fea000383ffff */
[----:B------:R-:W-:Y:S05]  /*7030*/  BRA `(.L_x_145) ;  /* 0xffffffe400807947 */ /* 0x000fea000383ffff */
.L_x_113:
[----:B------:R-:W-:Y:S01]  /*7040*/  BSSY B0, `(.L_x_146) ;  /* 0x0000006000007945 */ /* 0x000fe20003800000 */
[----:B------:R-:W-:-:S07]  /*7050*/  IMAD.MOV.U32 R15, RZ, RZ, -0x1 ;  /* 0xffffffffff0f7424 */ /* 0x000fce00078e00ff */
[----:B------:R-:W-:Y:S05]  /*7060*/  WARPSYNC.COLLECTIVE R15, `(.L_x_147) ;  /* 0x000000000f0c7348 */ /* 0x000fea0003c00000 */
[----:B------:R-:W-:Y:S02]  /*7070*/  ELECT P6, UR62, PT ;  /* 0x00000000003e782f */ /* 0x000fe400038c0000 */
[----:B------:R-:W-:Y:S01]  /*7080*/  MOV R14, UR62 ;  /* 0x0000003e000e7c02 */ /* 0x000fe20008000f00 */
[----:B------:R-:W-:Y:S10]  /*7090*/  ENDCOLLECTIVE ;  /* 0x000000000000791b */ /* 0x000ff40003800000 */
.L_x_147:
[----:B------:R-:W-:Y:S05]  /*70a0*/  BSYNC B0 ;  /* 0x0000000000007941 */ /* 0x000fea0003800000 */
.L_x_146:
[----:B------:R-:W-:Y:S05]  /*70b0*/  BRA `(.L_x_148) ;  /* 0xffffffec00d87947 */ /* 0x000fea000383ffff */
.L_x_117:
[----:B0-----:R0:W1:Y:S02]  /*70c0*/  SYNCS.PHASECHK.TRANS64.TRYWAIT P0, [R7+URZ], R4 ;  /* 0x00000004070075a7 */ /* 0x001064000800017f */
[----:B-1----:R-:W-:Y:S05]  /*70d0*/  @!P0 NANOSLEEP.SYNCS 0x989680 ;  /* 0x009896800000895d */ /* 0x002fea0003900000 */
[----:B------:R-:W1:Y:S02]  /*70e0*/  @!P0 SYNCS.PHASECHK.TRANS64 P0, [R7+URZ], R4 ;  /* 0x00000004070085a7 */ /* 0x000e64000800007f */
[----:B-1----:R-:W-:Y:S05]  /*70f0*/  @!P0 BRA `(.L_x_117) ;  /* 0xfffffffc00f08947 */ /* 0x002fea000383ffff */
[----:B------:R-:W-:Y:S05]  /*7100*/  BRA `(.L_x_149) ;  /* 0xfffffff000187947 */ /* 0x000fea000383ffff */
.L_x_118:
[----:B0-----:R0:W1:Y:S02]  /*7110*/  SYNCS.PHASECHK.TRANS64.TRYWAIT P0, [R8+URZ], R5 ;  /* 0x00000005080075a7 */ /* 0x001064000800017f */
[----:B-1----:R-:W-:Y:S05]  /*7120*/  @!P0 NANOSLEEP.SYNCS 0x989680 ;  /* 0x009896800000895d */ /* 0x002fea0003900000 */
[----:B------:R-:W1:Y:S02]  /*7130*/  @!P0 SYNCS.PHASECHK.TRANS64 P0, [R8+URZ], R5 ;  /* 0x00000005080085a7 */ /* 0x000e64000800007f */
[----:B-1----:R-:W-:Y:S05]  /*7140*/  @!P0 BRA `(.L_x_118) ;  /* 0xfffffffc00f08947 */ /* 0x002fea000383ffff */
[----:B------:R-:W-:Y:S05]  /*7150*/  BRA `(.L_x_150) ;  /* 0xfffffff000287947 */ /* 0x000fea000383ffff */
.L_x_119:
[----:B0-----:R0:W1:Y:S02]  /*7160*/  SYNCS.PHASECHK.TRANS64.TRYWAIT P0, [R9+URZ], R4 ;  /* 0x00000004090075a7 */ /* 0x001064000800017f */
[----:B-1----:R-:W-:Y:S05]  /*7170*/  @!P0 NANOSLEEP.SYNCS 0x989680 ;  /* 0x009896800000895d */ /* 0x002fea0003900000 */
[----:B------:R-:W1:Y:S02]  /*7180*/  @!P0 SYNCS.PHASECHK.TRANS64 P0, [R9+URZ], R4 ;  /* 0x00000004090085a7 */ /* 0x000e64000800007f */
[----:B-1----:R-:W-:Y:S05]  /*7190*/  @!P0 BRA `(.L_x_119) ;  /* 0xfffffffc00f08947 */ /* 0x002fea000383ffff */
[----:B------:R-:W-:Y:S05]  /*71a0*/  BRA `(.L_x_151) ;  /* 0xfffffff000387947 */ /* 0x000fea000383ffff */
.L_x_120:
[----:B0-----:R0:W1:Y:S02]  /*71b0*/  SYNCS.PHASECHK.TRANS64.TRYWAIT P0, [R8+URZ], R5 ;  /* 0x00000005080075a7 */ /* 0x001064000800017f */
[----:B-1----:R-:W-:Y:S05]  /*71c0*/  @!P0 NANOSLEEP.SYNCS 0x989680 ;  /* 0x009896800000895d */ /* 0x002fea0003900000 */
[----:B------:R-:W1:Y:S02]  /*71d0*/  @!P0 SYNCS.PHASECHK.TRANS64 P0, [R8+URZ], R5 ;  /* 0x00000005080085a7 */ /* 0x000e64000800007f */
[----:B-1----:R-:W-:Y:S05]  /*71e0*/  @!P0 BRA `(.L_x_120) ;  /* 0xfffffffc00f08947 */ /* 0x002fea000383ffff */
[----:B------:R-:W-:Y:S05]  /*71f0*/  BRA `(.L_x_152) ;  /* 0xfffffff000487947 */ /* 0x000fea000383ffff */
.L_x_121:
[----:B0-----:R0:W1:Y:S02]  /*7200*/  SYNCS.PHASECHK.TRANS64.TRYWAIT P0, [R9+URZ], R4 ;  /* 0x00000004090075a7 */ /* 0x001064000800017f */
[----:B-1----:R-:W-:Y:S05]  /*7210*/  @!P0 NANOSLEEP.SYNCS 0x989680 ;  /* 0x009896800000895d */ /* 0x002fea0003900000 */
[----:B------:R-:W1:Y:S02]  /*7220*/  @!P0 SYNCS.PHASECHK.TRANS64 P0, [R9+URZ], R4 ;  /* 0x00000004090085a7 */ /* 0x000e64000800007f */
[----:B-1----:R-:W-:Y:S05]  /*7230*/  @!P0 BRA `(.L_x_121) ;  /* 0xfffffffc00f08947 */ /* 0x002fea000383ffff */
[----:B------:R-:W-:Y:S05]  /*7240*/  BRA `(.L_x_153) ;  /* 0xfffffff000587947 */ /* 0x000fea000383ffff */
.L_x_122:
[----:B0-----:R0:W1:Y:S02]  /*7250*/  SYNCS.PHASECHK.TRANS64.TRYWAIT P0, [R8+URZ], R5 ;  /* 0x00000005080075a7 */ /* 0x001064000800017f */
[----:B-1----:R-:W-:Y:S05]  /*7260*/  @!P0 NANOSLEEP.SYNCS 0x989680 ;  /* 0x009896800000895d */ /* 0x002fea0003900000 */
[----:B------:R-:W1:Y:S02]  /*7270*/  @!P0 SYNCS.PHASECHK.TRANS64 P0, [R8+URZ], R5 ;  /* 0x00000005080085a7 */ /* 0x000e64000800007f */
[----:B-1----:R-:W-:Y:S05]  /*7280*/  @!P0 BRA `(.L_x_122) ;  /* 0xfffffffc00f08947 */ /* 0x002fea000383ffff */
[----:B------:R-:W-:Y:S05]  /*7290*/  BRA `(.L_x_154) ;  /* 0xfffffff000687947 */ /* 0x000fea000383ffff */
.L_x_123:
[----:B0-----:R0:W1:Y:S02]  /*72a0*/  SYNCS.PHASECHK.TRANS64.TRYWAIT P0, [R9+URZ], R4 ;  /* 0x00000004090075a7 */ /* 0x001064000800017f */
[----:B-1----:R-:W-:Y:S05]  /*72b0*/  @!P0 NANOSLEEP.SYNCS 0x989680 ;  /* 0x009896800000895d */ /* 0x002fea0003900000 */
[----:B------:R-:W1:Y:S02]  /*72c0*/  @!P0 SYNCS.PHASECHK.TRANS64 P0, [R9+URZ], R4 ;  /* 0x00000004090085a7 */ /* 0x000e64000800007f */
[----:B-1----:R-:W-:Y:S05]  /*72d0*/  @!P0 BRA `(.L_x_123) ;  /* 0xfffffffc00f08947 */ /* 0x002fea000383ffff */
[----:B------:R-:W-:Y:S05]  /*72e0*/  BRA `(.L_x_155) ;  /* 0xfffffff000787947 */ /* 0x000fea000383ffff */
.L_x_124:
[----:B0-----:R0:W1:Y:S02]  /*72f0*/  SYNCS.PHASECHK.TRANS64.TRYWAIT P0, [R8+URZ], R5 ;  /* 0x00000005080075a7 */ /* 0x001064000800017f */
[----:B-1----:R-:W-:Y:S05]  /*7300*/  @!P0 NANOSLEEP.SYNCS 0x989680 ;  /* 0x009896800000895d */ /* 0x002fea0003900000 */
[----:B------:R-:W1:Y:S02]  /*7310*/  @!P0 SYNCS.PHASECHK.TRANS64 P0, [R8+URZ], R5 ;  /* 0x00000005080085a7 */ /* 0x000e64000800007f */
[----:B-1----:R-:W-:Y:S05]  /*7320*/  @!P0 BRA `(.L_x_124) ;  /* 0xfffffffc00f08947 */ /* 0x002fea000383ffff */
[----:B------:R-:W-:Y:S05]  /*7330*/  BRA `(.L_x_156) ;  /* 0xfffffff000887947 */ /* 0x000fea000383ffff */
.L_x_125:
[----:B0-----:R0:W1:Y:S02]  /*7340*/  SYNCS.PHASECHK.TRANS64.TRYWAIT P0, [R9+URZ], R4 ;  /* 0x00000004090075a7 */ /* 0x001064000800017f */
[----:B-1----:R-:W-:Y:S05]  /*7350*/  @!P0 NANOSLEEP.SYNCS 0x989680 ;  /* 0x009896800000895d */ /* 0x002fea0003900000 */
[----:B------:R-:W1:Y:S02]  /*7360*/  @!P0 SYNCS.PHASECHK.TRANS64 P0, [R9+URZ], R4 ;  /* 0x00000004090085a7 */ /* 0x000e64000800007f */
[----:B-1----:R-:W-:Y:S05]  /*7370*/  @!P0 BRA `(.L_x_125) ;  /* 0xfffffffc00f08947 */ /* 0x002fea000383ffff */
[----:B------:R-:W-:Y:S05]  /*7380*/  BRA `(.L_x_157) ;  /* 0xfffffff000987947 */ /* 0x000fea000383ffff */
.L_x_126:
[----:B0-----:R0:W1:Y:S02]  /*7390*/  SYNCS.PHASECHK.TRANS64.TRYWAIT P0, [R8+URZ], R5 ;  /* 0x00000005080075a7 */ /* 0x001064000800017f */
[----:B-1----:R-:W-:Y:S05]  /*73a0*/  @!P0 NANOSLEEP.SYNCS 0x989680 ;  /* 0x009896800000895d */ /* 0x002fea0003900000 */
[----:B------:R-:W1:Y:S02]  /*73b0*/  @!P0 SYNCS.PHASECHK.TRANS64 P0, [R8+URZ], R5 ;  /* 0x00000005080085a7 */ /* 0x000e64000800007f */
[----:B-1----:R-:W-:Y:S05]  /*73c0*/  @!P0 BRA `(.L_x_126) ;  /* 0xfffffffc00f08947 */ /* 0x002fea000383ffff */
[----:B------:R-:W-:Y:S05]  /*73d0*/  BRA `(.L_x_158) ;  /* 0xfffffff000a87947 */ /* 0x000fea000383ffff */
.L_x_127:
[----:B0-----:R0:W1:Y:S02]  /*73e0*/  SYNCS.PHASECHK.TRANS64.TRYWAIT P0, [R9+URZ], R4 ;  /* 0x00000004090075a7 */ /* 0x001064000800017f */
[----:B-1----:R-:W-:Y:S05]  /*73f0*/  @!P0 NANOSLEEP.SYNCS 0x989680 ;  /* 0x009896800000895d */ /* 0x002fea0003900000 */
[----:B------:R-:W1:Y:S02]  /*7400*/  @!P0 SYNCS.PHASECHK.TRANS64 P0, [R9+URZ], R4 ;  /* 0x00000004090085a7 */ /* 0x000e64000800007f */
[----:B-1----:R-:W-:Y:S05]  /*7410*/  @!P0 BRA `(.L_x_127) ;  /* 0xfffffffc00f08947 */ /* 0x002fea000383ffff */
[----:B------:R-:W-:Y:S05]  /*7420*/  BRA `(.L_x_159) ;  /* 0xfffffff000b87947 */ /* 0x000fea000383ffff */
.L_x_128:
[----:B0-----:R0:W1:Y:S02]  /*7430*/  SYNCS.PHASECHK.TRANS64.TRYWAIT P0, [R8+URZ], R5 ;  /* 0x00000005080075a7 */ /* 0x001064000800017f */
[----:B-1----:R-:W-:Y:S05]  /*7440*/  @!P0 NANOSLEEP.SYNCS 0x989680 ;  /* 0x009896800000895d */ /* 0x002fea0003900000 */
[----:B------:R-:W1:Y:S02]  /*7450*/  @!P0 SYNCS.PHASECHK.TRANS64 P0, [R8+URZ], R5 ;  /* 0x00000005080085a7 */ /* 0x000e64000800007f */
[----:B-1----:R-:W-:Y:S05]  /*7460*/  @!P0 BRA `(.L_x_128) ;  /* 0xfffffffc00f08947 */ /* 0x002fea000383ffff */
[----:B------:R-:W-:Y:S05]  /*7470*/  BRA `(.L_x_160) ;  /* 0xfffffff000c87947 */ /* 0x000fea000383ffff */
.L_x_129:
[----:B0-----:R0:W1:Y:S02]  /*7480*/  SYNCS.PHASECHK.TRANS64.TRYWAIT P0, [R9+URZ], R4 ;  /* 0x00000004090075a7 */ /* 0x001064000800017f */
[----:B-1----:R-:W-:Y:S05]  /*7490*/  @!P0 NANOSLEEP.SYNCS 0x989680 ;  /* 0x009896800000895d */ /* 0x002fea0003900000 */
[----:B------:R-:W1:Y:S02]  /*74a0*/  @!P0 SYNCS.PHASECHK.TRANS64 P0, [R9+URZ], R4 ;  /* 0x00000004090085a7 */ /* 0x000e64000800007f */
[----:B-1----:R-:W-:Y:S05]  /*74b0*/  @!P0 BRA `(.L_x_129) ;  /* 0xfffffffc00f08947 */ /* 0x002fea000383ffff */
[----:B------:R-:W-:Y:S05]  /*74c0*/  BRA `(.L_x_161) ;  /* 0xfffffff000d87947 */ /* 0x000fea000383ffff */
.L_x_130:
[----:B0-----:R0:W1:Y:S02]  /*74d0*/  SYNCS.PHASECHK.TRANS64.TRYWAIT P0, [R8+URZ], R5 ;  /* 0x00000005080075a7 */ /* 0x001064000800017f */
[----:B-1----:R-:W-:Y:S05]  /*74e0*/  @!P0 NANOSLEEP.SYNCS 0x989680 ;  /* 0x009896800000895d */ /* 0x002fea0003900000 */
[----:B------:R-:W1:Y:S02]  /*74f0*/  @!P0 SYNCS.PHASECHK.TRANS64 P0, [R8+URZ], R5 ;  /* 0x00000005080085a7 */ /* 0x000e64000800007f */
[----:B-1----:R-:W-:Y:S05]  /*7500*/  @!P0 BRA `(.L_x_130) ;  /* 0xfffffffc00f08947 */ /* 0x002fea000383ffff */
[----:B------:R-:W-:Y:S05]  /*7510*/  BRA `(.L_x_162) ;  /* 0xfffffff000e87947 */ /* 0x000fea000383ffff */
.L_x_131:
[----:B0-----:R0:W1:Y:S02]  /*7520*/  SYNCS.PHASECHK.TRANS64.TRYWAIT P0, [R9+URZ], R4 ;  /* 0x00000004090075a7 */ /* 0x001064000800017f */
[----:B-1----:R-:W-:Y:S05]  /*7530*/  @!P0 NANOSLEEP.SYNCS 0x989680 ;  /* 0x009896800000895d */ /* 0x002fea0003900000 */
[----:B------:R-:W1:Y:S02]  /*7540*/  @!P0 SYNCS.PHASECHK.TRANS64 P0, [R9+URZ], R4 ;  /* 0x00000004090085a7 */ /* 0x000e64000800007f */
[----:B-1----:R-:W-:Y:S05]  /*7550*/  @!P0 BRA `(.L_x_131) ;  /* 0xfffffffc00f08947 */ /* 0x002fea000383ffff */
[----:B------:R-:W-:Y:S05]  /*7560*/  BRA `(.L_x_163) ;  /* 0xfffffff000f87947 */ /* 0x000fea000383ffff */
.L_x_132:
[----:B0-----:R0:W1:Y:S02]  /*7570*/  SYNCS.PHASECHK.TRANS64.TRYWAIT P0, [R8+URZ], R5 ;  /* 0x00000005080075a7 */ /* 0x001064000800017f */
[----:B-1----:R-:W-:Y:S05]  /*7580*/  @!P0 NANOSLEEP.SYNCS 0x989680 ;  /* 0x009896800000895d */ /* 0x002fea0003900000 */
[----:B------:R-:W1:Y:S02]  /*7590*/  @!P0 SYNCS.PHASECHK.TRANS64 P0, [R8+URZ], R5 ;  /* 0x00000005080085a7 */ /* 0x000e64000800007f */
[----:B-1----:R-:W-:Y:S05]  /*75a0*/  @!P0 BRA `(.L_x_132) ;  /* 0xfffffffc00f08947 */ /* 0x002fea000383ffff */
[----:B------:R-:W-:Y:S05]  /*75b0*/  BRA `(.L_x_164) ;  /* 0xfffffff400087947 */ /* 0x000fea000383ffff */
.L_x_133:
[----:B0-----:R0:W1:Y:S02]  /*75c0*/  SYNCS.PHASECHK.TRANS64.TRYWAIT P0, [R9+URZ], R4 ;  /* 0x00000004090075a7 */ /* 0x001064000800017f */
[----:B-1----:R-:W-:Y:S05]  /*75d0*/  @!P0 NANOSLEEP.SYNCS 0x989680 ;  /* 0x009896800000895d */ /* 0x002fea0003900000 */
[----:B------:R-:W1:Y:S02]  /*75e0*/  @!P0 SYNCS.PHASECHK.TRANS64 P0, [R9+URZ], R4 ;  /* 0x00000004090085a7 */ /* 0x000e64000800007f */
[----:B-1----:R-:W-:Y:S05]  /*75f0*/  @!P0 BRA `(.L_x_133) ;  /* 0xfffffffc00f08947 */ /* 0x002fea000383ffff */
[----:B------:R-:W-:Y:S05]  /*7600*/  BRA `(.L_x_165) ;  /* 0xfffffff400187947 */ /* 0x000fea000383ffff */
.L_x_134:
[----:B0-----:R0:W1:Y:S02]  /*7610*/  SYNCS.PHASECHK.TRANS64.TRYWAIT P0, [R8+URZ], R5 ;  /* 0x00000005080075a7 */ /* 0x001064000800017f */
[----:B-1----:R-:W-:Y:S05]  /*7620*/  @!P0 NANOSLEEP.SYNCS 0x989680 ;  /* 0x009896800000895d */ /* 0x002fea0003900000 */
[----:B------:R-:W1:Y:S02]  /*7630*/  @!P0 SYNCS.PHASECHK.TRANS64 P0, [R8+URZ], R5 ;  /* 0x00000005080085a7 */ /* 0x000e64000800007f */
[----:B-1----:R-:W-:Y:S05]  /*7640*/  @!P0 BRA `(.L_x_134) ;  /* 0xfffffffc00f08947 */ /* 0x002fea000383ffff */
[----:B------:R-:W-:Y:S05]  /*7650*/  BRA `(.L_x_166) ;  /* 0xfffffff400287947 */ /* 0x000fea000383ffff */
.L_x_135:
[----:B0-----:R0:W1:Y:S02]  /*7660*/  SYNCS.PHASECHK.TRANS64.TRYWAIT P0, [R9+URZ], R4 ;  /* 0x00000004090075a7 */ /* 0x001064000800017f */
[----:B-1----:R-:W-:Y:S05]  /*7670*/  @!P0 NANOSLEEP.SYNCS 0x989680 ;  /* 0x009896800000895d */ /* 0x002fea0003900000 */
[----:B------:R-:W1:Y:S02]  /*7680*/  @!P0 SYNCS.PHASECHK.TRANS64 P0, [R9+URZ], R4 ;  /* 0x00000004090085a7 */ /* 0x000e64000800007f */
[----:B-1----:R-:W-:Y:S05]  /*7690*/  @!P0 BRA `(.L_x_135) ;  /* 0xfffffffc00f08947 */ /* 0x002fea000383ffff */
[----:B------:R-:W-:Y:S05]  /*76a0*/  BRA `(.L_x_167) ;  /* 0xfffffff400387947 */ /* 0x000fea000383ffff */
.L_x_136:
[----:B0-----:R0:W1:Y:S02]  /*76b0*/  SYNCS.PHASECHK.TRANS64.TRYWAIT P0, [R8+URZ], R5 ;  /* 0x00000005080075a7 */ /* 0x001064000800017f */
[----:B-1----:R-:W-:Y:S05]  /*76c0*/  @!P0 NANOSLEEP.SYNCS 0x989680 ;  /* 0x009896800000895d */ /* 0x002fea0003900000 */
[----:B------:R-:W1:Y:S02]  /*76d0*/  @!P0 SYNCS.PHASECHK.TRANS64 P0, [R8+URZ], R5 ;  /* 0x00000005080085a7 */ /* 0x000e64000800007f */
[----:B-1----:R-:W-:Y:S05]  /*76e0*/  @!P0 BRA `(.L_x_136) ;  /* 0xfffffffc00f08947 */ /* 0x002fea000383ffff */
[----:B------:R-:W-:Y:S05]  /*76f0*/  BRA `(.L_x_168) ;  /* 0xfffffff400487947 */ /* 0x000fea000383ffff */
.L_x_137:
[----:B0-----:R0:W1:Y:S02]  /*7700*/  SYNCS.PHASECHK.TRANS64.TRYWAIT P0, [R9+URZ], R4 ;  /* 0x00000004090075a7 */ /* 0x001064000800017f */
[----:B-1----:R-:W-:Y:S05]  /*7710*/  @!P0 NANOSLEEP.SYNCS 0x989680 ;  /* 0x009896800000895d */ /* 0x002fea0003900000 */
[----:B------:R-:W1:Y:S02]  /*7720*/  @!P0 SYNCS.PHASECHK.TRANS64 P0, [R9+URZ], R4 ;  /* 0x00000004090085a7 */ /* 0x000e64000800007f */
[----:B-1----:R-:W-:Y:S05]  /*7730*/  @!P0 BRA `(.L_x_137) ;  /* 0xfffffffc00f08947 */ /* 0x002fea000383ffff */
[----:B------:R-:W-:Y:S05]  /*7740*/  BRA `(.L_x_169) ;  /* 0xfffffff400587947 */ /* 0x000fea000383ffff */
.L_x_138:
[----:B0-----:R0:W1:Y:S02]  /*7750*/  SYNCS.PHASECHK.TRANS64.TRYWAIT P0, [R8+URZ], R5 ;  /* 0x00000005080075a7 */ /* 0x001064000800017f */
[----:B-1----:R-:W-:Y:S05]  /*7760*/  @!P0 NANOSLEEP.SYNCS 0x989680 ;  /* 0x009896800000895d */ /* 0x002fea0003900000 */
[----:B------:R-:W1:Y:S02]  /*7770*/  @!P0 SYNCS.PHASECHK.TRANS64 P0, [R8+URZ], R5 ;  /* 0x00000005080085a7 */ /* 0x000e64000800007f */
[----:B-1----:R-:W-:Y:S05]  /*7780*/  @!P0 BRA `(.L_x_138) ;  /* 0xfffffffc00f08947 */ /* 0x002fea000383ffff */
[----:B------:R-:W-:Y:S05]  /*7790*/  BRA `(.L_x_170) ;  /* 0xfffffff400687947 */ /* 0x000fea000383ffff */
.L_x_139:
[----:B0-----:R0:W1:Y:S02]  /*77a0*/  SYNCS.PHASECHK.TRANS64.TRYWAIT P0, [R9+URZ], R4 ;  /* 0x00000004090075a7 */ /* 0x001064000800017f */
[----:B-1----:R-:W-:Y:S05]  /*77b0*/  @!P0 NANOSLEEP.SYNCS 0x989680 ;  /* 0x009896800000895d */ /* 0x002fea0003900000 */
[----:B------:R-:W1:Y:S02]  /*77c0*/  @!P0 SYNCS.PHASECHK.TRANS64 P0, [R9+URZ], R4 ;  /* 0x00000004090085a7 */ /* 0x000e64000800007f */
[----:B-1----:R-:W-:Y:S05]  /*77d0*/  @!P0 BRA `(.L_x_139) ;  /* 0xfffffffc00f08947 */ /* 0x002fea000383ffff */
[----:B------:R-:W-:Y:S05]  /*77e0*/  BRA `(.L_x_171) ;  /* 0xfffffff400787947 */ /* 0x000fea000383ffff */
.L_x_140:
[----:B0-----:R0:W1:Y:S02]  /*77f0*/  SYNCS.PHASECHK.TRANS64.TRYWAIT P0, [R6+URZ], R5 ;  /* 0x00000005060075a7 */ /* 0x001064000800017f */
[----:B-1----:R-:W-:Y:S05]  /*7800*/  @!P0 NANOSLEEP.SYNCS 0x989680 ;  /* 0x009896800000895d */ /* 0x002fea0003900000 */
[----:B------:R-:W1:Y:S02]  /*7810*/  @!P0 SYNCS.PHASECHK.TRANS64 P0, [R6+URZ], R5 ;  /* 0x00000005060085a7 */ /* 0x000e64000800007f */
[----:B-1----:R-:W-:Y:S05]  /*7820*/  @!P0 BRA `(.L_x_140) ;  /* 0xfffffffc00f08947 */ /* 0x002fea000383ffff */
[----:B------:R-:W-:Y:S05]  /*7830*/  BRA `(.L_x_172) ;  /* 0xfffffff400807947 */ /* 0x000fea000383ffff */
.L_x_173:
[----:B------:R-:W-:-:S00]  /*7840*/  BRA `(.L_x_173) ;  /* 0xfffffffc00fc7947 */ /* 0x000fc0000383ffff */
[----:B------:R-:W-:-:S00]  /*7850*/  NOP ;  /* 0x0000000000007918 */ /* 0x000fc00000000000 */
        /* <DEDUP_REMOVED lines=10> */
.L_x_174:


//--------------------- .nv.global.init           --------------------------
	.section	.nv.global.init,"aw",@progbits
.nv.global.init:
	.type		$str$22,@object
	.size		$str$22,($str$23 - $str$22)
$str$22:
        /*0000*/ 	.byte	0x6b, 0x5f, 0x74, 0x69, 0x6c, 0x65, 0x5f, 0x63, 0x6f, 0x75, 0x6e, 0x74, 0x20, 0x3e, 0x3d, 0x20
        /*0010*/ 	.byte	0x31, 0x00
	.type		$str$23,@object
	.size		$str$23,(__unnamed_1 - $str$23)
$str$23:
        /*0012*/ 	.byte	0x2f, 0x74, 0x6d, 0x70, 0x2f, 0x63, 0x75, 0x74, 0x6c, 0x61, 0x73, 0x73, 0x5f, 0x73, 0x77, 0x65
        /*0022*/ 	.byte	0x65, 0x70, 0x5f, 0x73, 0x72, 0x63, 0x2f, 0x69, 0x6e, 0x63, 0x6c, 0x75, 0x64, 0x65, 0x2f, 0x63
        /*0032*/ 	.byte	0x75, 0x74, 0x6c, 0x61, 0x73, 0x73, 0x2f, 0x67, 0x65, 0x6d, 0x6d, 0x2f, 0x63, 0x6f, 0x6c, 0x6c
        /*0042*/ 	.byte	0x65, 0x63, 0x74, 0x69, 0x76, 0x65, 0x2f, 0x73, 0x6d, 0x39, 0x30, 0x5f, 0x6d, 0x6d, 0x61, 0x5f
        /*0052*/ 	.byte	0x74, 0x6d, 0x61, 0x5f, 0x67, 0x6d, 0x6d, 0x61, 0x5f, 0x73, 0x73, 0x5f, 0x77, 0x61, 0x72, 0x70
        /*0062*/ 	.byte	0x73, 0x70, 0x65, 0x63, 0x69, 0x61, 0x6c, 0x69, 0x7a, 0x65, 0x64, 0x2e, 0x68, 0x70, 0x70, 0x00
	.type		__unnamed_1,@object
	.size		__unnamed_1,(.L_0 - __unnamed_1)
__unnamed_1:
        /*0072*/ 	.byte	0x76, 0x6f, 0x69, 0x64, 0x20, 0x63, 0x75, 0x74, 0x6c, 0x61, 0x73, 0x73, 0x3a, 0x3a, 0x67, 0x65
        /* <DEDUP_REMOVED lines=180> */
        /*0bc2*/ 	.byte	0x74, 0x79, 0x5d, 0x00
.L_0:


//--------------------- .nv.shared._ZN7cutlass13device_kernelINS_4gemm6kernel13GemmUniversalIN4cute5tupleIJiiiiEEENS1_10collective13CollectiveMmaINS1_34MainloopSm90TmaGmmaWarpSpecializedILi25ENS5_IJNS4_1CILi2EEENSA_ILi1EEESC_EEENS1_35KernelTmaWarpSpecializedCooperativeEEENS5_IJNSA_ILi256EEENSA_ILi32EEENSA_ILi16EEEEEENS_6half_tENS5_IJlSC_lEEESK_SL_NS4_8TiledMMAINS4_8MMA_AtomIJNS4_4SM904GMMA25MMA_64x32x16_F32F16F16_SSILNSP_5MajorE0ELSR_0ELNSP_7ScaleInE1ELSS_1EEEEEENS4_6LayoutISD_NS5_IJSC_NSA_ILi0EEESW_EEEEENS5_IJNS4_10UnderscoreESZ_SZ_EEEEENS4_13SM90_TMA_LOADENS4_14ComposedLayoutINS4_7SwizzleILi1ELi4ELi3EEENS4_18smem_ptr_flag_bitsILi16EEENSV_INS5_IJNSA_ILi8EEESI_EEENS5_IJSI_SC_EEEEEEEvNS4_8identityENS4_23SM90_TMA_LOAD_MULTICASTES1C_vS1D_EENS_8epilogue10collective6detail29Sm90TmaWarpSpecializedAdapterINS1H_15DefaultEpilogueISK_SL_SL_NS1G_6thread17LinearCombinationISK_Li1EffLNS1L_9ScaleType4KindE0ELNS_15FloatRoundStyleE2ESK_EENS1_15EpilogueDefaultEEEEEvvEEEEvNT_6ParamsE --------------------------
	.section	.nv.shared._ZN7cutlass13device_kernelINS_4gemm6kernel13GemmUniversalIN4cute5tupleIJiiiiEEENS1_10collective13CollectiveMmaINS1_34MainloopSm90TmaGmmaWarpSpecializedILi25ENS5_IJNS4_1CILi2EEENSA_ILi1EEESC_EEENS1_35KernelTmaWarpSpecializedCooperativeEEENS5_IJNSA_ILi256EEENSA_ILi32EEENSA_ILi16EEEEEENS_6half_tENS5_IJlSC_lEEESK_SL_NS4_8TiledMMAINS4_8MMA_AtomIJNS4_4SM904GMMA25MMA_64x32x16_F32F16F16_SSILNSP_5MajorE0ELSR_0ELNSP_7ScaleInE1ELSS_1EEEEEENS4_6LayoutISD_NS5_IJSC_NSA_ILi0EEESW_EEEEENS5_IJNS4_10UnderscoreESZ_SZ_EEEEENS4_13SM90_TMA_LOADENS4_14ComposedLayoutINS4_7SwizzleILi1ELi4ELi3EEENS4_18smem_ptr_flag_bitsILi16EEENSV_INS5_IJNSA_ILi8EEESI_EEENS5_IJSI_SC_EEEEEEEvNS4_8identityENS4_23SM90_TMA_LOAD_MULTICASTES1C_vS1D_EENS_8epilogue10collective6detail29Sm90TmaWarpSpecializedAdapterINS1H_15DefaultEpilogueISK_SL_SL_NS1G_6thread17LinearCombinationISK_Li1EffLNS1L_9ScaleType4KindE0ELNS_15FloatRoundStyleE2ESK_EENS1_15EpilogueDefaultEEEEEvvEEEEvNT_6ParamsE,"aw",@nobits
	.sectionflags	@""
	.align	16
	.zero		1024


//--------------------- .nv.shared.reserved.0     --------------------------
	.section	.nv.shared.reserved.0,"aw",@nobits
	.weak		__nv_reservedSMEM_offset_0_alias
	.size		__nv_reservedSMEM_offset_0_alias, 0, 0
	.other		__nv_reservedSMEM_offset_0_alias,@"STO_CUDA_RESERVED_SHARED STV_DEFAULT"
__nv_reservedSMEM_offset_0_alias:
	.zero		0


//--------------------- .nv.global                --------------------------
	.section	.nv.global,"aw",@nobits
.nv.global:
	.type		_ZN40_INTERNAL_89d94104_4_k_cu_1dc348bd_124244cute1_E,@object
	.size		_ZN40_INTERNAL_89d94104_4_k_cu_1dc348bd_124244cute1_E,(_ZN40_INTERNAL_89d94104_4_k_cu_1dc348bd_124244cuda3std3__45__cpo6cbeginE - _ZN40_INTERNAL_89d94104_4_k_cu_1dc348bd_124244cute1_E)
_ZN40_INTERNAL_89d94104_4_k_cu_1dc348bd_124244cute1_E:
	.zero		1
	.type		_ZN40_INTERNAL_89d94104_4_k_cu_1dc348bd_124244cuda3std3__45__cpo6cbeginE,@object
	.size		_ZN40_INTERNAL_89d94104_4_k_cu_1dc348bd_124244cuda3std3__45__cpo6cbeginE,(_ZN40_INTERNAL_89d94104_4_k_cu_1dc348bd_124244cuda3std3__48in_placeE - _ZN40_INTERNAL_89d94104_4_k_cu_1dc348bd_124244cuda3std3__45__cpo6cbeginE)
_ZN40_INTERNAL_89d94104_4_k_cu_1dc348bd_124244cuda3std3__45__cpo6cbeginE:
	.zero		1
	.type		_ZN40_INTERNAL_89d94104_4_k_cu_1dc348bd_124244cuda3std3__48in_placeE,@object
	.size		_ZN40_INTERNAL_89d94104_4_k_cu_1dc348bd_124244cuda3std3__48in_placeE,(_ZN40_INTERNAL_89d94104_4_k_cu_1dc348bd_124244cuda3std6ranges3__45__cpo9iter_moveE - _ZN40_INTERNAL_89d94104_4_k_cu_1dc348bd_124244cuda3std3__48in_placeE)
_ZN40_INTERNAL_89d94104_4_k_cu_1dc348bd_124244cuda3std3__48in_placeE:
	.zero		1
	.type		_ZN40_INTERNAL_89d94104_4_k_cu_1dc348bd_124244cuda3std6ranges3__45__cpo9iter_moveE,@object
	.size		_ZN40_INTERNAL_89d94104_4_k_cu_1dc348bd_124244cuda3std6ranges3__45__cpo9iter_moveE,(_ZN40_INTERNAL_89d94104_4_k_cu_1dc348bd_124244cuda3std3__45__cpo5beginE - _ZN40_INTERNAL_89d94104_4_k_cu_1dc348bd_124244cuda3std6ranges3__45__cpo9iter_moveE)
_ZN40_INTERNAL_89d94104_4_k_cu_1dc348bd_124244cuda3std6ranges3__45__cpo9iter_moveE:
	.zero		1
	.type		_ZN40_INTERNAL_89d94104_4_k_cu_1dc348bd_124244cuda3std3__45__cpo5beginE,@object
	.size		_ZN40_INTERNAL_89d94104_4_k_cu_1dc348bd_124244cuda3std3__45__cpo5beginE,(_ZN40_INTERNAL_89d94104_4_k_cu_1dc348bd_124244cuda3std3__442_GLOBAL__N__89d94104_4_k_cu_1dc348bd_124246ignoreE - _ZN40_INTERNAL_89d94104_4_k_cu_1dc348bd_124244cuda3std3__45__cpo5beginE)
_ZN40_INTERNAL_89d94104_4_k_cu_1dc348bd_124244cuda3std3__45__cpo5beginE:
	.zero		1
	.type		_ZN40_INTERNAL_89d94104_4_k_cu_1dc348bd_124244cuda3std3__442_GLOBAL__N__89d94104_4_k_cu_1dc348bd_124246ignoreE,@object
	.size		_ZN40_INTERNAL_89d94104_4_k_cu_1dc348bd_124244cuda3std3__442_GLOBAL__N__89d94104_4_k_cu_1dc348bd_124246ignoreE,(_ZN40_INTERNAL_89d94104_4_k_cu_1dc348bd_124244cute7productE - _ZN40_INTERNAL_89d94104_4_k_cu_1dc348bd_124244cuda3std3__442_GLOBAL__N__89d94104_4_k_cu_1dc348bd_124246ignoreE)
_ZN40_INTERNAL_89d94104_4_k_cu_1dc348bd_124244cuda3std3__442_GLOBAL__N__89d94104_4_k_cu_1dc348bd_124246ignoreE:
	.zero		1
	.type		_ZN40_INTERNAL_89d94104_4_k_cu_1dc348bd_124244cute7productE,@object
	.size		_ZN40_INTERNAL_89d94104_4_k_cu_1dc348bd_124244cute7productE,(_ZN40_INTERNAL_89d94104_4_k_cu_1dc348bd_124244cuda3std3__45__cpo3endE - _ZN40_INTERNAL_89d94104_4_k_cu_1dc348bd_124244cute7productE)
_ZN40_INTERNAL_89d94104_4_k_cu_1dc348bd_124244cute7productE:
	.zero		1
	.type		_ZN40_INTERNAL_89d94104_4_k_cu_1dc348bd_124244cuda3std3__45__cpo3endE,@object
	.size		_ZN40_INTERNAL_89d94104_4_k_cu_1dc348bd_124244cuda3std3__45__cpo3endE,(_ZN40_INTERNAL_89d94104_4_k_cu_1dc348bd_124244cuda3std3__419piecewise_constructE - _ZN40_INTERNAL_89d94104_4_k_cu_1dc348bd_124244cuda3std3__45__cpo3endE)
_ZN40_INTERNAL_89d94104_4_k_cu_1dc348bd_124244cuda3std3__45__cpo3endE:
	.zero		1
	.type		_ZN40_INTERNAL_89d94104_4_k_cu_1dc348bd_124244cuda3std3__419piecewise_constructE,@object
	.size		_ZN40_INTERNAL_89d94104_4_k_cu_1dc348bd_124244cuda3std3__419piecewise_constructE,(_ZN40_INTERNAL_89d94104_4_k_cu_1dc348bd_124244cuda3std3__45__cpo4cendE - _ZN40_INTERNAL_89d94104_4_k_cu_1dc348bd_124244cuda3std3__419piecewise_constructE)
_ZN40_INTERNAL_89d94104_4_k_cu_1dc348bd_124244cuda3std3__419piecewise_constructE:
	.zero		1
	.type		_ZN40_INTERNAL_89d94104_4_k_cu_1dc348bd_124244cuda3std3__45__cpo4cendE,@object
	.size		_ZN40_INTERNAL_89d94104_4_k_cu_1dc348bd_124244cuda3std3__45__cpo4cendE,(_ZN40_INTERNAL_89d94104_4_k_cu_1dc348bd_124244cuda3std6ranges3__45__cpo4swapE - _ZN40_INTERNAL_89d94104_4_k_cu_1dc348bd_124244cuda3std3__45__cpo4cendE)
_ZN40_INTERNAL_89d94104_4_k_cu_1dc348bd_124244cuda3std3__45__cpo4cendE:
	.zero		1
	.type		_ZN40_INTERNAL_89d94104_4_k_cu_1dc348bd_124244cuda3std6ranges3__45__cpo4swapE,@object
	.size		_ZN40_INTERNAL_89d94104_4_k_cu_1dc348bd_124244cuda3std6ranges3__45__cpo4swapE,(.L_8 - _ZN40_INTERNAL_89d94104_4_k_cu_1dc348bd_124244cuda3std6ranges3__45__cpo4swapE)
_ZN40_INTERNAL_89d94104_4_k_cu_1dc348bd_124244cuda3std6ranges3__45__cpo4swapE:
	.zero		1
.L_8:


//--------------------- .nv.constant0._ZN7cutlass13device_kernelINS_4gemm6kernel13GemmUniversalIN4cute5tupleIJiiiiEEENS1_10collective13CollectiveMmaINS1_34MainloopSm90TmaGmmaWarpSpecializedILi25ENS5_IJNS4_1CILi2EEENSA_ILi1EEESC_EEENS1_35KernelTmaWarpSpecializedCooperativeEEENS5_IJNSA_ILi256EEENSA_ILi32EEENSA_ILi16EEEEEENS_6half_tENS5_IJlSC_lEEESK_SL_NS4_8TiledMMAINS4_8MMA_AtomIJNS4_4SM904GMMA25MMA_64x32x16_F32F16F16_SSILNSP_5MajorE0ELSR_0ELNSP_7ScaleInE1ELSS_1EEEEEENS4_6LayoutISD_NS5_IJSC_NSA_ILi0EEESW_EEEEENS5_IJNS4_10UnderscoreESZ_SZ_EEEEENS4_13SM90_TMA_LOADENS4_14ComposedLayoutINS4_7SwizzleILi1ELi4ELi3EEENS4_18smem_ptr_flag_bitsILi16EEENSV_INS5_IJNSA_ILi8EEESI_EEENS5_IJSI_SC_EEEEEEEvNS4_8identityENS4_23SM90_TMA_LOAD_MULTICASTES1C_vS1D_EENS_8epilogue10collective6detail29Sm90TmaWarpSpecializedAdapterINS1H_15DefaultEpilogueISK_SL_SL_NS1G_6thread17LinearCombinationISK_Li1EffLNS1L_9ScaleType4KindE0ELNS_15FloatRoundStyleE2ESK_EENS1_15EpilogueDefaultEEEEEvvEEEEvNT_6ParamsE --------------------------
	.section	.nv.constant0._ZN7cutlass13device_kernelINS_4gemm6kernel13GemmUniversalIN4cute5tupleIJiiiiEEENS1_10collective13CollectiveMmaINS1_34MainloopSm90TmaGmmaWarpSpecializedILi25ENS5_IJNS4_1CILi2EEENSA_ILi1EEESC_EEENS1_35KernelTmaWarpSpecializedCooperativeEEENS5_IJNSA_ILi256EEENSA_ILi32EEENSA_ILi16EEEEEENS_6half_tENS5_IJlSC_lEEESK_SL_NS4_8TiledMMAINS4_8MMA_AtomIJNS4_4SM904GMMA25MMA_64x32x16_F32F16F16_SSILNSP_5MajorE0ELSR_0ELNSP_7ScaleInE1ELSS_1EEEEEENS4_6LayoutISD_NS5_IJSC_NSA_ILi0EEESW_EEEEENS5_IJNS4_10UnderscoreESZ_SZ_EEEEENS4_13SM90_TMA_LOADENS4_14ComposedLayoutINS4_7SwizzleILi1ELi4ELi3EEENS4_18smem_ptr_flag_bitsILi16EEENSV_INS5_IJNSA_ILi8EEESI_EEENS5_IJSI_SC_EEEEEEEvNS4_8identityENS4_23SM90_TMA_LOAD_MULTICASTES1C_vS1D_EENS_8epilogue10collective6detail29Sm90TmaWarpSpecializedAdapterINS1H_15DefaultEpilogueISK_SL_SL_NS1G_6thread17LinearCombinationISK_Li1EffLNS1L_9ScaleType4KindE0ELNS_15FloatRoundStyleE2ESK_EENS1_15EpilogueDefaultEEEEEvvEEEEvNT_6ParamsE,"a",@progbits
	.sectionflags	@""
	.align	4
.nv.constant0._ZN7cutlass13device_kernelINS_4gemm6kernel13GemmUniversalIN4cute5tupleIJiiiiEEENS1_10collective13CollectiveMmaINS1_34MainloopSm90TmaGmmaWarpSpecializedILi25ENS5_IJNS4_1CILi2EEENSA_ILi1EEESC_EEENS1_35KernelTmaWarpSpecializedCooperativeEEENS5_IJNSA_ILi256EEENSA_ILi32EEENSA_ILi16EEEEEENS_6half_tENS5_IJlSC_lEEESK_SL_NS4_8TiledMMAINS4_8MMA_AtomIJNS4_4SM904GMMA25MMA_64x32x16_F32F16F16_SSILNSP_5MajorE0ELSR_0ELNSP_7ScaleInE1ELSS_1EEEEEENS4_6LayoutISD_NS5_IJSC_NSA_ILi0EEESW_EEEEENS5_IJNS4_10UnderscoreESZ_SZ_EEEEENS4_13SM90_TMA_LOADENS4_14ComposedLayoutINS4_7SwizzleILi1ELi4ELi3EEENS4_18smem_ptr_flag_bitsILi16EEENSV_INS5_IJNSA_ILi8EEESI_EEENS5_IJSI_SC_EEEEEEEvNS4_8identityENS4_23SM90_TMA_LOAD_MULTICASTES1C_vS1D_EENS_8epilogue10collective6detail29Sm90TmaWarpSpecializedAdapterINS1H_15DefaultEpilogueISK_SL_SL_NS1G_6thread17LinearCombinationISK_Li1EffLNS1L_9ScaleType4KindE0ELNS_15FloatRoundStyleE2ESK_EENS1_15EpilogueDefaultEEEEEvvEEEEvNT_6ParamsE:
	.zero		1664


//--------------------- SYMBOLS --------------------------

	.type		.nv.reservedSmem.offset0,@object
	.size		.nv.reservedSmem.offset0,0x4
	.type		__assertfail,@function
